//
// Generated by NVIDIA NVVM Compiler
//
// Compiler Build ID: CL-36424714
// Cuda compilation tools, release 13.0, V13.0.88
// Based on NVVM 20.0.0
//

.version 9.0
.target sm_100
.address_size 64

	// .globl	pivot_batch_f32
// _ZZ15pivot_batch_f32E15s_need_open_any has been demoted

.visible .entry pivot_batch_f32(
	.param .u64 .ptr .align 1 pivot_batch_f32_param_0,
	.param .u64 .ptr .align 1 pivot_batch_f32_param_1,
	.param .u64 .ptr .align 1 pivot_batch_f32_param_2,
	.param .u64 .ptr .align 1 pivot_batch_f32_param_3,
	.param .u64 .ptr .align 1 pivot_batch_f32_param_4,
	.param .u32 pivot_batch_f32_param_5,
	.param .u32 pivot_batch_f32_param_6,
	.param .u32 pivot_batch_f32_param_7,
	.param .u64 .ptr .align 1 pivot_batch_f32_param_8
)
{
	.reg .pred 	%p<173>;
	.reg .b16 	%rs<65>;
	.reg .b32 	%r<87>;
	.reg .b32 	%f<153>;
	.reg .b64 	%rd<68>;
	// demoted variable
	.shared .align 1 .u8 _ZZ15pivot_batch_f32E15s_need_open_any;
	ld.param.u64 	%rd12, [pivot_batch_f32_param_4];
	ld.param.u32 	%r36, [pivot_batch_f32_param_5];
	ld.param.u32 	%r38, [pivot_batch_f32_param_7];
	ld.param.u64 	%rd13, [pivot_batch_f32_param_8];
	cvta.to.global.u64 	%rd1, %rd13;
	cvta.to.global.u64 	%rd2, %rd12;
	mov.u32 	%r39, %ctaid.y;
	setp.ne.s32 	%p8, %r39, 0;
	@%p8 bra 	$L__BB0_66;
	mov.u32 	%r1, %tid.x;
	setp.ne.s32 	%p9, %r1, 0;
	@%p9 bra 	$L__BB0_16;
	setp.lt.s32 	%p10, %r38, 1;
	mov.b16 	%rs64, 0;
	@%p10 bra 	$L__BB0_15;
	and.b32  	%r2, %r38, 15;
	setp.lt.u32 	%p11, %r38, 16;
	mov.b16 	%rs64, 0;
	mov.b32 	%r79, 0;
	@%p11 bra 	$L__BB0_6;
	and.b32  	%r79, %r38, 2147483632;
	mov.b16 	%rs64, 0;
	mov.b32 	%r77, 0;
$L__BB0_5:
	.pragma "nounroll";
	mul.wide.u32 	%rd14, %r77, 4;
	add.s64 	%rd15, %rd2, %rd14;
	ld.global.nc.u32 	%r42, [%rd15];
	setp.eq.s32 	%p12, %r42, 2;
	setp.eq.s32 	%p13, %r42, 4;
	or.pred  	%p14, %p12, %p13;
	selp.u16 	%rs19, 1, 0, %p14;
	or.b16  	%rs20, %rs64, %rs19;
	ld.global.nc.u32 	%r43, [%rd15+4];
	setp.eq.s32 	%p15, %r43, 2;
	setp.eq.s32 	%p16, %r43, 4;
	or.pred  	%p17, %p15, %p16;
	selp.u16 	%rs21, 1, 0, %p17;
	or.b16  	%rs22, %rs20, %rs21;
	ld.global.nc.u32 	%r44, [%rd15+8];
	setp.eq.s32 	%p18, %r44, 2;
	setp.eq.s32 	%p19, %r44, 4;
	or.pred  	%p20, %p18, %p19;
	selp.u16 	%rs23, 1, 0, %p20;
	or.b16  	%rs24, %rs22, %rs23;
	ld.global.nc.u32 	%r45, [%rd15+12];
	setp.eq.s32 	%p21, %r45, 2;
	setp.eq.s32 	%p22, %r45, 4;
	or.pred  	%p23, %p21, %p22;
	selp.u16 	%rs25, 1, 0, %p23;
	or.b16  	%rs26, %rs24, %rs25;
	ld.global.nc.u32 	%r46, [%rd15+16];
	setp.eq.s32 	%p24, %r46, 2;
	setp.eq.s32 	%p25, %r46, 4;
	or.pred  	%p26, %p24, %p25;
	selp.u16 	%rs27, 1, 0, %p26;
	or.b16  	%rs28, %rs26, %rs27;
	ld.global.nc.u32 	%r47, [%rd15+20];
	setp.eq.s32 	%p27, %r47, 2;
	setp.eq.s32 	%p28, %r47, 4;
	or.pred  	%p29, %p27, %p28;
	selp.u16 	%rs29, 1, 0, %p29;
	or.b16  	%rs30, %rs28, %rs29;
	ld.global.nc.u32 	%r48, [%rd15+24];
	setp.eq.s32 	%p30, %r48, 2;
	setp.eq.s32 	%p31, %r48, 4;
	or.pred  	%p32, %p30, %p31;
	selp.u16 	%rs31, 1, 0, %p32;
	or.b16  	%rs32, %rs30, %rs31;
	ld.global.nc.u32 	%r49, [%rd15+28];
	setp.eq.s32 	%p33, %r49, 2;
	setp.eq.s32 	%p34, %r49, 4;
	or.pred  	%p35, %p33, %p34;
	selp.u16 	%rs33, 1, 0, %p35;
	or.b16  	%rs34, %rs32, %rs33;
	ld.global.nc.u32 	%r50, [%rd15+32];
	setp.eq.s32 	%p36, %r50, 2;
	setp.eq.s32 	%p37, %r50, 4;
	or.pred  	%p38, %p36, %p37;
	selp.u16 	%rs35, 1, 0, %p38;
	or.b16  	%rs36, %rs34, %rs35;
	ld.global.nc.u32 	%r51, [%rd15+36];
	setp.eq.s32 	%p39, %r51, 2;
	setp.eq.s32 	%p40, %r51, 4;
	or.pred  	%p41, %p39, %p40;
	selp.u16 	%rs37, 1, 0, %p41;
	or.b16  	%rs38, %rs36, %rs37;
	ld.global.nc.u32 	%r52, [%rd15+40];
	setp.eq.s32 	%p42, %r52, 2;
	setp.eq.s32 	%p43, %r52, 4;
	or.pred  	%p44, %p42, %p43;
	selp.u16 	%rs39, 1, 0, %p44;
	or.b16  	%rs40, %rs38, %rs39;
	ld.global.nc.u32 	%r53, [%rd15+44];
	setp.eq.s32 	%p45, %r53, 2;
	setp.eq.s32 	%p46, %r53, 4;
	or.pred  	%p47, %p45, %p46;
	selp.u16 	%rs41, 1, 0, %p47;
	or.b16  	%rs42, %rs40, %rs41;
	ld.global.nc.u32 	%r54, [%rd15+48];
	setp.eq.s32 	%p48, %r54, 2;
	setp.eq.s32 	%p49, %r54, 4;
	or.pred  	%p50, %p48, %p49;
	selp.u16 	%rs43, 1, 0, %p50;
	or.b16  	%rs44, %rs42, %rs43;
	ld.global.nc.u32 	%r55, [%rd15+52];
	setp.eq.s32 	%p51, %r55, 2;
	setp.eq.s32 	%p52, %r55, 4;
	or.pred  	%p53, %p51, %p52;
	selp.u16 	%rs45, 1, 0, %p53;
	or.b16  	%rs46, %rs44, %rs45;
	ld.global.nc.u32 	%r56, [%rd15+56];
	setp.eq.s32 	%p54, %r56, 2;
	setp.eq.s32 	%p55, %r56, 4;
	or.pred  	%p56, %p54, %p55;
	selp.u16 	%rs47, 1, 0, %p56;
	or.b16  	%rs48, %rs46, %rs47;
	ld.global.nc.u32 	%r57, [%rd15+60];
	setp.eq.s32 	%p57, %r57, 2;
	setp.eq.s32 	%p58, %r57, 4;
	or.pred  	%p59, %p57, %p58;
	selp.u16 	%rs49, 1, 0, %p59;
	or.b16  	%rs64, %rs48, %rs49;
	add.s32 	%r77, %r77, 16;
	setp.ne.s32 	%p60, %r77, %r79;
	@%p60 bra 	$L__BB0_5;
$L__BB0_6:
	setp.eq.s32 	%p61, %r2, 0;
	@%p61 bra 	$L__BB0_15;
	and.b32  	%r7, %r38, 7;
	setp.lt.u32 	%p62, %r2, 8;
	@%p62 bra 	$L__BB0_9;
	mul.wide.u32 	%rd16, %r79, 4;
	add.s64 	%rd17, %rd2, %rd16;
	ld.global.nc.u32 	%r58, [%rd17];
	setp.eq.s32 	%p63, %r58, 2;
	setp.eq.s32 	%p64, %r58, 4;
	or.pred  	%p65, %p63, %p64;
	ld.global.nc.u32 	%r59, [%rd17+4];
	setp.eq.s32 	%p66, %r59, 2;
	setp.eq.s32 	%p67, %r59, 4;
	or.pred  	%p68, %p66, %p67;
	or.pred  	%p69, %p65, %p68;
	ld.global.nc.u32 	%r60, [%rd17+8];
	setp.eq.s32 	%p70, %r60, 2;
	setp.eq.s32 	%p71, %r60, 4;
	or.pred  	%p72, %p70, %p71;
	or.pred  	%p73, %p69, %p72;
	ld.global.nc.u32 	%r61, [%rd17+12];
	setp.eq.s32 	%p74, %r61, 2;
	setp.eq.s32 	%p75, %r61, 4;
	or.pred  	%p76, %p74, %p75;
	or.pred  	%p77, %p73, %p76;
	ld.global.nc.u32 	%r62, [%rd17+16];
	setp.eq.s32 	%p78, %r62, 2;
	setp.eq.s32 	%p79, %r62, 4;
	or.pred  	%p80, %p78, %p79;
	or.pred  	%p81, %p77, %p80;
	ld.global.nc.u32 	%r63, [%rd17+20];
	setp.eq.s32 	%p82, %r63, 2;
	setp.eq.s32 	%p83, %r63, 4;
	or.pred  	%p84, %p82, %p83;
	or.pred  	%p85, %p81, %p84;
	ld.global.nc.u32 	%r64, [%rd17+24];
	setp.eq.s32 	%p86, %r64, 2;
	setp.eq.s32 	%p87, %r64, 4;
	or.pred  	%p88, %p86, %p87;
	or.pred  	%p89, %p85, %p88;
	ld.global.nc.u32 	%r65, [%rd17+28];
	setp.eq.s32 	%p90, %r65, 2;
	setp.eq.s32 	%p91, %r65, 4;
	or.pred  	%p92, %p90, %p91;
	or.pred  	%p93, %p89, %p92;
	selp.u16 	%rs51, 1, 0, %p93;
	or.b16  	%rs64, %rs64, %rs51;
	add.s32 	%r79, %r79, 8;
$L__BB0_9:
	setp.eq.s32 	%p94, %r7, 0;
	@%p94 bra 	$L__BB0_15;
	and.b32  	%r10, %r38, 3;
	setp.lt.u32 	%p95, %r7, 4;
	@%p95 bra 	$L__BB0_12;
	mul.wide.u32 	%rd18, %r79, 4;
	add.s64 	%rd19, %rd2, %rd18;
	ld.global.nc.u32 	%r66, [%rd19];
	setp.eq.s32 	%p96, %r66, 2;
	setp.eq.s32 	%p97, %r66, 4;
	or.pred  	%p98, %p96, %p97;
	ld.global.nc.u32 	%r67, [%rd19+4];
	setp.eq.s32 	%p99, %r67, 2;
	setp.eq.s32 	%p100, %r67, 4;
	or.pred  	%p101, %p99, %p100;
	or.pred  	%p102, %p98, %p101;
	ld.global.nc.u32 	%r68, [%rd19+8];
	setp.eq.s32 	%p103, %r68, 2;
	setp.eq.s32 	%p104, %r68, 4;
	or.pred  	%p105, %p103, %p104;
	or.pred  	%p106, %p102, %p105;
	ld.global.nc.u32 	%r69, [%rd19+12];
	setp.eq.s32 	%p107, %r69, 2;
	setp.eq.s32 	%p108, %r69, 4;
	or.pred  	%p109, %p107, %p108;
	or.pred  	%p110, %p106, %p109;
	selp.u16 	%rs53, 1, 0, %p110;
	or.b16  	%rs64, %rs64, %rs53;
	add.s32 	%r79, %r79, 4;
$L__BB0_12:
	setp.eq.s32 	%p111, %r10, 0;
	@%p111 bra 	$L__BB0_15;
	mov.b32 	%r82, 0;
$L__BB0_14:
	.pragma "nounroll";
	mul.wide.u32 	%rd20, %r79, 4;
	add.s64 	%rd21, %rd2, %rd20;
	ld.global.nc.u32 	%r71, [%rd21];
	setp.eq.s32 	%p112, %r71, 2;
	setp.eq.s32 	%p113, %r71, 4;
	or.pred  	%p114, %p112, %p113;
	selp.u16 	%rs54, 1, 0, %p114;
	or.b16  	%rs64, %rs64, %rs54;
	add.s32 	%r79, %r79, 1;
	add.s32 	%r82, %r82, 1;
	setp.ne.s32 	%p115, %r82, %r10;
	@%p115 bra 	$L__BB0_14;
$L__BB0_15:
	st.shared.u8 	[_ZZ15pivot_batch_f32E15s_need_open_any], %rs64;
$L__BB0_16:
	bar.sync 	0;
	mov.u32 	%r17, %ntid.x;
	mov.u32 	%r72, %ctaid.x;
	mad.lo.s32 	%r83, %r72, %r17, %r1;
	setp.ge.s32 	%p116, %r83, %r36;
	@%p116 bra 	$L__BB0_66;
	setp.lt.s32 	%p117, %r38, 1;
	@%p117 bra 	$L__BB0_66;
	ld.shared.u8 	%rs14, [_ZZ15pivot_batch_f32E15s_need_open_any];
	and.b32  	%r19, %r38, 1;
	and.b32  	%r20, %r38, 2147483646;
	neg.s32 	%r21, %r20;
	mul.lo.s32 	%r22, %r36, 18;
	mov.u32 	%r73, %nctaid.x;
	mul.lo.s32 	%r23, %r17, %r73;
	mul.lo.s32 	%r24, %r36, 9;
	mul.wide.s32 	%rd54, %r36, 4;
$L__BB0_19:
	ld.param.u64 	%rd65, [pivot_batch_f32_param_2];
	ld.param.u64 	%rd64, [pivot_batch_f32_param_1];
	ld.param.u64 	%rd63, [pivot_batch_f32_param_0];
	setp.eq.s16 	%p118, %rs14, 0;
	cvta.to.global.u64 	%rd22, %rd63;
	mul.wide.s32 	%rd23, %r83, 4;
	add.s64 	%rd24, %rd22, %rd23;
	ld.global.nc.f32 	%f1, [%rd24];
	cvta.to.global.u64 	%rd25, %rd64;
	add.s64 	%rd26, %rd25, %rd23;
	ld.global.nc.f32 	%f2, [%rd26];
	cvta.to.global.u64 	%rd27, %rd65;
	add.s64 	%rd28, %rd27, %rd23;
	ld.global.nc.f32 	%f3, [%rd28];
	mov.f32 	%f125, 0f00000000;
	@%p118 bra 	$L__BB0_21;
	ld.param.u64 	%rd66, [pivot_batch_f32_param_3];
	cvta.to.global.u64 	%rd29, %rd66;
	add.s64 	%rd31, %rd29, %rd23;
	ld.global.nc.f32 	%f125, [%rd31];
$L__BB0_21:
	ld.param.u32 	%r76, [pivot_batch_f32_param_6];
	setp.eq.s32 	%p119, %r38, 1;
	setp.ge.s32 	%p120, %r83, %r76;
	setp.num.f32 	%p121, %f1, %f1;
	setp.num.f32 	%p122, %f2, %f2;
	and.pred  	%p123, %p121, %p122;
	and.pred  	%p124, %p123, %p120;
	setp.num.f32 	%p125, %f3, %f3;
	and.pred  	%p1, %p124, %p125;
	sub.f32 	%f63, %f1, %f2;
	add.f32 	%f64, %f1, %f2;
	add.f32 	%f65, %f125, %f125;
	add.f32 	%f66, %f64, %f65;
	mul.f32 	%f6, %f66, 0f3E800000;
	add.f32 	%f67, %f6, %f6;
	add.f32 	%f68, %f2, %f2;
	add.f32 	%f69, %f1, %f1;
	sub.f32 	%f7, %f67, %f2;
	add.f32 	%f8, %f63, %f6;
	sub.f32 	%f70, %f67, %f68;
	add.f32 	%f9, %f1, %f70;
	add.f32 	%f10, %f63, %f9;
	sub.f32 	%f11, %f67, %f1;
	sub.f32 	%f12, %f6, %f63;
	add.f32 	%f71, %f2, %f67;
	sub.f32 	%f13, %f71, %f69;
	sub.f32 	%f14, %f13, %f63;
	add.f32 	%f72, %f64, %f3;
	mul.f32 	%f15, %f72, 0f3EAAAAAB;
	fma.rn.f32 	%f16, %f63, 0f3DBB98C8, %f3;
	fma.rn.f32 	%f17, %f63, 0f3E3B645A, %f3;
	fma.rn.f32 	%f18, %f63, 0f3E8CCCCD, %f3;
	fma.rn.f32 	%f19, %f63, 0f3F0CCCCD, %f3;
	fma.rn.f32 	%f20, %f63, 0fBDBB98C8, %f3;
	fma.rn.f32 	%f21, %f63, 0fBE3B645A, %f3;
	fma.rn.f32 	%f22, %f63, 0fBE8CCCCD, %f3;
	fma.rn.f32 	%f23, %f63, 0fBF0CCCCD, %f3;
	add.f32 	%f73, %f1, %f68;
	add.f32 	%f74, %f3, %f73;
	add.f32 	%f75, %f69, %f2;
	add.f32 	%f76, %f75, %f3;
	add.f32 	%f77, %f3, %f3;
	add.f32 	%f78, %f64, %f77;
	setp.lt.f32 	%p126, %f3, %f125;
	setp.gt.f32 	%p127, %f3, %f125;
	selp.f32 	%f79, %f76, %f78, %p127;
	selp.f32 	%f80, %f74, %f79, %p126;
	mul.f32 	%f24, %f80, 0f3E800000;
	mul.f32 	%f81, %f80, 0f3F000000;
	sub.f32 	%f25, %f81, %f2;
	sub.f32 	%f26, %f81, %f1;
	fma.rn.f32 	%f27, %f63, 0f3EC39581, %f15;
	fma.rn.f32 	%f28, %f63, 0f3F1E353F, %f15;
	add.f32 	%f29, %f63, %f15;
	fma.rn.f32 	%f30, %f63, 0fBEC39581, %f15;
	fma.rn.f32 	%f31, %f63, 0fBF1E353F, %f15;
	sub.f32 	%f32, %f15, %f63;
	add.f32 	%f82, %f15, %f15;
	sub.f32 	%f33, %f82, %f2;
	sub.f32 	%f34, %f82, %f1;
	mov.b32 	%r86, 0;
	@%p119 bra 	$L__BB0_50;
	add.s64 	%rd67, %rd2, 4;
	not.pred 	%p129, %p1;
	mov.u32 	%r84, %r83;
	mov.u32 	%r85, %r21;
$L__BB0_23:
	ld.global.nc.u32 	%r28, [%rd67+-4];
	mov.pred 	%p170, 0;
	@%p129 bra 	$L__BB0_25;
	setp.num.f32 	%p130, %f125, %f125;
	setp.ne.s32 	%p131, %r28, 4;
	setp.ne.s32 	%p132, %r28, 2;
	and.pred  	%p133, %p132, %p131;
	or.pred  	%p170, %p133, %p130;
$L__BB0_25:
	not.pred 	%p134, %p170;
	mov.f32 	%f98, 0f7FFFFFFF;
	mov.f32 	%f99, 0f7FFFFFFF;
	mov.f32 	%f100, 0f7FFFFFFF;
	mov.f32 	%f101, 0f7FFFFFFF;
	mov.f32 	%f102, 0f7FFFFFFF;
	mov.f32 	%f103, 0f7FFFFFFF;
	mov.f32 	%f104, 0f7FFFFFFF;
	mov.f32 	%f105, 0f7FFFFFFF;
	mov.f32 	%f106, 0f7FFFFFFF;
	mov.f32 	%f126, %f98;
	mov.f32 	%f127, %f99;
	mov.f32 	%f128, %f100;
	mov.f32 	%f129, %f101;
	mov.f32 	%f130, %f102;
	mov.f32 	%f131, %f103;
	mov.f32 	%f132, %f104;
	mov.f32 	%f133, %f105;
	mov.f32 	%f134, %f106;
	@%p134 bra 	$L__BB0_36;
	setp.gt.s32 	%p135, %r28, 1;
	@%p135 bra 	$L__BB0_30;
	setp.eq.s32 	%p139, %r28, 0;
	@%p139 bra 	$L__BB0_35;
	setp.eq.s32 	%p140, %r28, 1;
	mov.f32 	%f126, %f98;
	mov.f32 	%f127, %f99;
	mov.f32 	%f128, %f100;
	mov.f32 	%f129, %f101;
	mov.f32 	%f130, %f102;
	mov.f32 	%f131, %f103;
	mov.f32 	%f132, %f104;
	mov.f32 	%f133, %f105;
	mov.f32 	%f134, %f106;
	@%p140 bra 	$L__BB0_29;
	bra.uni 	$L__BB0_36;
$L__BB0_29:
	mov.f32 	%f126, %f98;
	mov.f32 	%f127, %f29;
	mov.f32 	%f128, %f28;
	mov.f32 	%f129, %f27;
	mov.f32 	%f130, %f15;
	mov.f32 	%f131, %f30;
	mov.f32 	%f132, %f31;
	mov.f32 	%f133, %f32;
	mov.f32 	%f134, %f106;
	bra.uni 	$L__BB0_36;
$L__BB0_30:
	setp.eq.s32 	%p136, %r28, 2;
	@%p136 bra 	$L__BB0_34;
	setp.eq.s32 	%p137, %r28, 3;
	mov.f32 	%f126, %f19;
	mov.f32 	%f127, %f18;
	mov.f32 	%f128, %f17;
	mov.f32 	%f129, %f16;
	mov.f32 	%f130, %f15;
	mov.f32 	%f131, %f20;
	mov.f32 	%f132, %f21;
	mov.f32 	%f133, %f22;
	mov.f32 	%f134, %f23;
	@%p137 bra 	$L__BB0_36;
	setp.ne.s32 	%p138, %r28, 4;
	mov.f32 	%f126, %f98;
	mov.f32 	%f127, %f99;
	mov.f32 	%f128, %f100;
	mov.f32 	%f129, %f101;
	mov.f32 	%f130, %f102;
	mov.f32 	%f131, %f103;
	mov.f32 	%f132, %f104;
	mov.f32 	%f133, %f105;
	mov.f32 	%f134, %f106;
	@%p138 bra 	$L__BB0_36;
	mov.f32 	%f126, %f10;
	mov.f32 	%f127, %f9;
	mov.f32 	%f128, %f8;
	mov.f32 	%f129, %f7;
	mov.f32 	%f130, %f6;
	mov.f32 	%f131, %f11;
	mov.f32 	%f132, %f12;
	mov.f32 	%f133, %f13;
	mov.f32 	%f134, %f14;
	bra.uni 	$L__BB0_36;
$L__BB0_34:
	mov.f32 	%f126, %f98;
	mov.f32 	%f127, %f99;
	mov.f32 	%f128, %f100;
	mov.f32 	%f129, %f25;
	mov.f32 	%f130, %f24;
	mov.f32 	%f131, %f26;
	mov.f32 	%f132, %f104;
	mov.f32 	%f133, %f105;
	mov.f32 	%f134, %f106;
	bra.uni 	$L__BB0_36;
$L__BB0_35:
	mov.f32 	%f126, %f98;
	mov.f32 	%f127, %f99;
	mov.f32 	%f128, %f29;
	mov.f32 	%f129, %f33;
	mov.f32 	%f130, %f15;
	mov.f32 	%f131, %f34;
	mov.f32 	%f132, %f32;
	mov.f32 	%f133, %f105;
	mov.f32 	%f134, %f106;
$L__BB0_36:
	mul.wide.s32 	%rd32, %r84, 4;
	add.s64 	%rd33, %rd1, %rd32;
	st.global.f32 	[%rd33], %f126;
	mul.wide.s32 	%rd5, %r36, 4;
	add.s64 	%rd34, %rd33, %rd5;
	st.global.f32 	[%rd34], %f127;
	add.s64 	%rd35, %rd34, %rd5;
	st.global.f32 	[%rd35], %f128;
	add.s64 	%rd36, %rd35, %rd5;
	st.global.f32 	[%rd36], %f129;
	add.s64 	%rd37, %rd36, %rd5;
	st.global.f32 	[%rd37], %f130;
	add.s64 	%rd38, %rd37, %rd5;
	st.global.f32 	[%rd38], %f131;
	add.s64 	%rd39, %rd38, %rd5;
	st.global.f32 	[%rd39], %f132;
	add.s64 	%rd40, %rd39, %rd5;
	st.global.f32 	[%rd40], %f133;
	add.s64 	%rd6, %rd40, %rd5;
	st.global.f32 	[%rd6], %f134;
	ld.global.nc.u32 	%r29, [%rd67];
	mov.pred 	%p171, 0;
	@%p129 bra 	$L__BB0_38;
	setp.num.f32 	%p143, %f125, %f125;
	setp.ne.s32 	%p144, %r29, 4;
	setp.ne.s32 	%p145, %r29, 2;
	and.pred  	%p146, %p145, %p144;
	or.pred  	%p171, %p146, %p143;
$L__BB0_38:
	not.pred 	%p147, %p171;
	mov.f32 	%f107, 0f7FFFFFFF;
	mov.f32 	%f108, 0f7FFFFFFF;
	mov.f32 	%f109, 0f7FFFFFFF;
	mov.f32 	%f110, 0f7FFFFFFF;
	mov.f32 	%f111, 0f7FFFFFFF;
	mov.f32 	%f112, 0f7FFFFFFF;
	mov.f32 	%f113, 0f7FFFFFFF;
	mov.f32 	%f114, 0f7FFFFFFF;
	mov.f32 	%f115, 0f7FFFFFFF;
	mov.f32 	%f135, %f107;
	mov.f32 	%f136, %f108;
	mov.f32 	%f137, %f109;
	mov.f32 	%f138, %f110;
	mov.f32 	%f139, %f111;
	mov.f32 	%f140, %f112;
	mov.f32 	%f141, %f113;
	mov.f32 	%f142, %f114;
	mov.f32 	%f143, %f115;
	@%p147 bra 	$L__BB0_49;
	setp.gt.s32 	%p148, %r29, 1;
	@%p148 bra 	$L__BB0_43;
	setp.eq.s32 	%p152, %r29, 0;
	@%p152 bra 	$L__BB0_48;
	setp.eq.s32 	%p153, %r29, 1;
	mov.f32 	%f135, %f107;
	mov.f32 	%f136, %f108;
	mov.f32 	%f137, %f109;
	mov.f32 	%f138, %f110;
	mov.f32 	%f139, %f111;
	mov.f32 	%f140, %f112;
	mov.f32 	%f141, %f113;
	mov.f32 	%f142, %f114;
	mov.f32 	%f143, %f115;
	@%p153 bra 	$L__BB0_42;
	bra.uni 	$L__BB0_49;
$L__BB0_42:
	mov.f32 	%f135, %f107;
	mov.f32 	%f136, %f29;
	mov.f32 	%f137, %f28;
	mov.f32 	%f138, %f27;
	mov.f32 	%f139, %f15;
	mov.f32 	%f140, %f30;
	mov.f32 	%f141, %f31;
	mov.f32 	%f142, %f32;
	mov.f32 	%f143, %f115;
	bra.uni 	$L__BB0_49;
$L__BB0_43:
	setp.eq.s32 	%p149, %r29, 2;
	@%p149 bra 	$L__BB0_47;
	setp.eq.s32 	%p150, %r29, 3;
	mov.f32 	%f135, %f19;
	mov.f32 	%f136, %f18;
	mov.f32 	%f137, %f17;
	mov.f32 	%f138, %f16;
	mov.f32 	%f139, %f15;
	mov.f32 	%f140, %f20;
	mov.f32 	%f141, %f21;
	mov.f32 	%f142, %f22;
	mov.f32 	%f143, %f23;
	@%p150 bra 	$L__BB0_49;
	setp.ne.s32 	%p151, %r29, 4;
	mov.f32 	%f135, %f107;
	mov.f32 	%f136, %f108;
	mov.f32 	%f137, %f109;
	mov.f32 	%f138, %f110;
	mov.f32 	%f139, %f111;
	mov.f32 	%f140, %f112;
	mov.f32 	%f141, %f113;
	mov.f32 	%f142, %f114;
	mov.f32 	%f143, %f115;
	@%p151 bra 	$L__BB0_49;
	mov.f32 	%f135, %f10;
	mov.f32 	%f136, %f9;
	mov.f32 	%f137, %f8;
	mov.f32 	%f138, %f7;
	mov.f32 	%f139, %f6;
	mov.f32 	%f140, %f11;
	mov.f32 	%f141, %f12;
	mov.f32 	%f142, %f13;
	mov.f32 	%f143, %f14;
	bra.uni 	$L__BB0_49;
$L__BB0_47:
	mov.f32 	%f135, %f107;
	mov.f32 	%f136, %f108;
	mov.f32 	%f137, %f109;
	mov.f32 	%f138, %f25;
	mov.f32 	%f139, %f24;
	mov.f32 	%f140, %f26;
	mov.f32 	%f141, %f113;
	mov.f32 	%f142, %f114;
	mov.f32 	%f143, %f115;
	bra.uni 	$L__BB0_49;
$L__BB0_48:
	mov.f32 	%f135, %f107;
	mov.f32 	%f136, %f108;
	mov.f32 	%f137, %f29;
	mov.f32 	%f138, %f33;
	mov.f32 	%f139, %f15;
	mov.f32 	%f140, %f34;
	mov.f32 	%f141, %f32;
	mov.f32 	%f142, %f114;
	mov.f32 	%f143, %f115;
$L__BB0_49:
	add.s64 	%rd41, %rd6, %rd5;
	st.global.f32 	[%rd41], %f135;
	add.s64 	%rd42, %rd41, %rd5;
	st.global.f32 	[%rd42], %f136;
	add.s64 	%rd43, %rd42, %rd5;
	st.global.f32 	[%rd43], %f137;
	add.s64 	%rd44, %rd43, %rd5;
	st.global.f32 	[%rd44], %f138;
	add.s64 	%rd45, %rd44, %rd5;
	st.global.f32 	[%rd45], %f139;
	add.s64 	%rd46, %rd45, %rd5;
	st.global.f32 	[%rd46], %f140;
	add.s64 	%rd47, %rd46, %rd5;
	st.global.f32 	[%rd47], %f141;
	add.s64 	%rd48, %rd47, %rd5;
	st.global.f32 	[%rd48], %f142;
	add.s64 	%rd49, %rd48, %rd5;
	st.global.f32 	[%rd49], %f143;
	add.s32 	%r85, %r85, 2;
	add.s32 	%r84, %r84, %r22;
	add.s64 	%rd67, %rd67, 8;
	setp.ne.s32 	%p154, %r85, 0;
	mov.u32 	%r86, %r20;
	@%p154 bra 	$L__BB0_23;
$L__BB0_50:
	setp.eq.s32 	%p155, %r19, 0;
	@%p155 bra 	$L__BB0_65;
	mul.wide.u32 	%rd50, %r86, 4;
	add.s64 	%rd51, %rd2, %rd50;
	ld.global.nc.u32 	%r33, [%rd51];
	mov.pred 	%p172, 0;
	not.pred 	%p157, %p1;
	@%p157 bra 	$L__BB0_53;
	setp.num.f32 	%p158, %f125, %f125;
	setp.ne.s32 	%p159, %r33, 4;
	setp.ne.s32 	%p160, %r33, 2;
	and.pred  	%p161, %p160, %p159;
	or.pred  	%p172, %p161, %p158;
$L__BB0_53:
	mul.lo.s32 	%r34, %r24, %r86;
	not.pred 	%p162, %p172;
	mov.f32 	%f116, 0f7FFFFFFF;
	mov.f32 	%f117, 0f7FFFFFFF;
	mov.f32 	%f118, 0f7FFFFFFF;
	mov.f32 	%f119, 0f7FFFFFFF;
	mov.f32 	%f120, 0f7FFFFFFF;
	mov.f32 	%f121, 0f7FFFFFFF;
	mov.f32 	%f122, 0f7FFFFFFF;
	mov.f32 	%f123, 0f7FFFFFFF;
	mov.f32 	%f124, 0f7FFFFFFF;
	mov.f32 	%f144, %f116;
	mov.f32 	%f145, %f117;
	mov.f32 	%f146, %f118;
	mov.f32 	%f147, %f119;
	mov.f32 	%f148, %f120;
	mov.f32 	%f149, %f121;
	mov.f32 	%f150, %f122;
	mov.f32 	%f151, %f123;
	mov.f32 	%f152, %f124;
	@%p162 bra 	$L__BB0_64;
	setp.gt.s32 	%p163, %r33, 1;
	@%p163 bra 	$L__BB0_58;
	setp.eq.s32 	%p167, %r33, 0;
	@%p167 bra 	$L__BB0_63;
	setp.eq.s32 	%p168, %r33, 1;
	mov.f32 	%f144, %f116;
	mov.f32 	%f145, %f117;
	mov.f32 	%f146, %f118;
	mov.f32 	%f147, %f119;
	mov.f32 	%f148, %f120;
	mov.f32 	%f149, %f121;
	mov.f32 	%f150, %f122;
	mov.f32 	%f151, %f123;
	mov.f32 	%f152, %f124;
	@%p168 bra 	$L__BB0_57;
	bra.uni 	$L__BB0_64;
$L__BB0_57:
	mov.f32 	%f144, %f116;
	mov.f32 	%f145, %f29;
	mov.f32 	%f146, %f28;
	mov.f32 	%f147, %f27;
	mov.f32 	%f148, %f15;
	mov.f32 	%f149, %f30;
	mov.f32 	%f150, %f31;
	mov.f32 	%f151, %f32;
	mov.f32 	%f152, %f124;
	bra.uni 	$L__BB0_64;
$L__BB0_58:
	setp.eq.s32 	%p164, %r33, 2;
	@%p164 bra 	$L__BB0_62;
	setp.eq.s32 	%p165, %r33, 3;
	mov.f32 	%f144, %f19;
	mov.f32 	%f145, %f18;
	mov.f32 	%f146, %f17;
	mov.f32 	%f147, %f16;
	mov.f32 	%f148, %f15;
	mov.f32 	%f149, %f20;
	mov.f32 	%f150, %f21;
	mov.f32 	%f151, %f22;
	mov.f32 	%f152, %f23;
	@%p165 bra 	$L__BB0_64;
	setp.ne.s32 	%p166, %r33, 4;
	mov.f32 	%f144, %f116;
	mov.f32 	%f145, %f117;
	mov.f32 	%f146, %f118;
	mov.f32 	%f147, %f119;
	mov.f32 	%f148, %f120;
	mov.f32 	%f149, %f121;
	mov.f32 	%f150, %f122;
	mov.f32 	%f151, %f123;
	mov.f32 	%f152, %f124;
	@%p166 bra 	$L__BB0_64;
	mov.f32 	%f144, %f10;
	mov.f32 	%f145, %f9;
	mov.f32 	%f146, %f8;
	mov.f32 	%f147, %f7;
	mov.f32 	%f148, %f6;
	mov.f32 	%f149, %f11;
	mov.f32 	%f150, %f12;
	mov.f32 	%f151, %f13;
	mov.f32 	%f152, %f14;
	bra.uni 	$L__BB0_64;
$L__BB0_62:
	mov.f32 	%f144, %f116;
	mov.f32 	%f145, %f117;
	mov.f32 	%f146, %f118;
	mov.f32 	%f147, %f25;
	mov.f32 	%f148, %f24;
	mov.f32 	%f149, %f26;
	mov.f32 	%f150, %f122;
	mov.f32 	%f151, %f123;
	mov.f32 	%f152, %f124;
	bra.uni 	$L__BB0_64;
$L__BB0_63:
	mov.f32 	%f144, %f116;
	mov.f32 	%f145, %f117;
	mov.f32 	%f146, %f29;
	mov.f32 	%f147, %f33;
	mov.f32 	%f148, %f15;
	mov.f32 	%f149, %f34;
	mov.f32 	%f150, %f32;
	mov.f32 	%f151, %f123;
	mov.f32 	%f152, %f124;
$L__BB0_64:
	add.s32 	%r75, %r34, %r83;
	mul.wide.s32 	%rd52, %r75, 4;
	add.s64 	%rd53, %rd1, %rd52;
	st.global.f32 	[%rd53], %f144;
	add.s64 	%rd55, %rd53, %rd54;
	st.global.f32 	[%rd55], %f145;
	add.s64 	%rd56, %rd55, %rd54;
	st.global.f32 	[%rd56], %f146;
	add.s64 	%rd57, %rd56, %rd54;
	st.global.f32 	[%rd57], %f147;
	add.s64 	%rd58, %rd57, %rd54;
	st.global.f32 	[%rd58], %f148;
	add.s64 	%rd59, %rd58, %rd54;
	st.global.f32 	[%rd59], %f149;
	add.s64 	%rd60, %rd59, %rd54;
	st.global.f32 	[%rd60], %f150;
	add.s64 	%rd61, %rd60, %rd54;
	st.global.f32 	[%rd61], %f151;
	add.s64 	%rd62, %rd61, %rd54;
	st.global.f32 	[%rd62], %f152;
$L__BB0_65:
	add.s32 	%r83, %r83, %r23;
	setp.lt.s32 	%p169, %r83, %r36;
	@%p169 bra 	$L__BB0_19;
$L__BB0_66:
	ret;

}
	// .globl	pivot_many_series_one_param_time_major_f32
.visible .entry pivot_many_series_one_param_time_major_f32(
	.param .u64 .ptr .align 1 pivot_many_series_one_param_time_major_f32_param_0,
	.param .u64 .ptr .align 1 pivot_many_series_one_param_time_major_f32_param_1,
	.param .u64 .ptr .align 1 pivot_many_series_one_param_time_major_f32_param_2,
	.param .u64 .ptr .align 1 pivot_many_series_one_param_time_major_f32_param_3,
	.param .u64 .ptr .align 1 pivot_many_series_one_param_time_major_f32_param_4,
	.param .u32 pivot_many_series_one_param_time_major_f32_param_5,
	.param .u32 pivot_many_series_one_param_time_major_f32_param_6,
	.param .u32 pivot_many_series_one_param_time_major_f32_param_7,
	.param .u64 .ptr .align 1 pivot_many_series_one_param_time_major_f32_param_8
)
{
	.reg .pred 	%p<44>;
	.reg .b32 	%r<118>;
	.reg .b32 	%f<206>;
	.reg .b64 	%rd<65>;

	ld.param.u64 	%rd9, [pivot_many_series_one_param_time_major_f32_param_1];
	ld.param.u64 	%rd10, [pivot_many_series_one_param_time_major_f32_param_2];
	ld.param.u64 	%rd7, [pivot_many_series_one_param_time_major_f32_param_4];
	ld.param.u32 	%r67, [pivot_many_series_one_param_time_major_f32_param_5];
	ld.param.u32 	%r68, [pivot_many_series_one_param_time_major_f32_param_6];
	ld.param.u32 	%r69, [pivot_many_series_one_param_time_major_f32_param_7];
	cvta.to.global.u64 	%rd1, %rd10;
	cvta.to.global.u64 	%rd2, %rd9;
	mov.u32 	%r70, %ctaid.x;
	mov.u32 	%r71, %ntid.x;
	mul.lo.s32 	%r1, %r70, %r71;
	mov.u32 	%r2, %tid.x;
	add.s32 	%r96, %r1, %r2;
	setp.ge.s32 	%p2, %r96, %r67;
	@%p2 bra 	$L__BB1_32;
	cvta.to.global.u64 	%rd11, %rd7;
	mul.wide.s32 	%rd12, %r96, 4;
	add.s64 	%rd13, %rd11, %rd12;
	ld.global.nc.u32 	%r4, [%rd13];
	setp.lt.s32 	%p3, %r68, 1;
	@%p3 bra 	$L__BB1_32;
	setp.eq.s32 	%p4, %r69, 2;
	@%p4 bra 	$L__BB1_9;
	setp.eq.s32 	%p5, %r69, 4;
	@%p5 bra 	$L__BB1_9;
	neg.s32 	%r116, %r68;
	mul.lo.s32 	%r85, %r68, %r67;
	shl.b32 	%r86, %r85, 1;
	add.s32 	%r87, %r2, %r86;
	add.s32 	%r115, %r87, %r1;
	mad.lo.s32 	%r88, %r85, 3, %r2;
	add.s32 	%r114, %r88, %r1;
	shl.b32 	%r89, %r85, 2;
	add.s32 	%r90, %r2, %r89;
	add.s32 	%r113, %r90, %r1;
	mad.lo.s32 	%r91, %r85, 5, %r2;
	add.s32 	%r112, %r91, %r1;
	mad.lo.s32 	%r92, %r85, 6, %r2;
	add.s32 	%r111, %r92, %r1;
	mad.lo.s32 	%r93, %r85, 7, %r2;
	add.s32 	%r110, %r93, %r1;
	shl.b32 	%r94, %r85, 3;
	add.s32 	%r95, %r2, %r94;
	add.s32 	%r109, %r95, %r1;
	add.s32 	%r108, %r96, %r85;
	mov.b32 	%r117, 0;
$L__BB1_5:
	ld.param.u64 	%rd61, [pivot_many_series_one_param_time_major_f32_param_0];
	mul.wide.s32 	%rd4, %r96, 4;
	add.s64 	%rd38, %rd1, %rd4;
	add.s64 	%rd39, %rd2, %rd4;
	cvta.to.global.u64 	%rd40, %rd61;
	add.s64 	%rd41, %rd40, %rd4;
	ld.global.nc.f32 	%f133, [%rd41];
	ld.global.nc.f32 	%f134, [%rd39];
	ld.global.nc.f32 	%f135, [%rd38];
	setp.lt.s32 	%p28, %r117, %r4;
	setp.nan.f32 	%p29, %f133, %f133;
	setp.nan.f32 	%p30, %f134, %f134;
	or.pred  	%p31, %p29, %p30;
	or.pred  	%p32, %p31, %p28;
	setp.nan.f32 	%p33, %f135, %f135;
	or.pred  	%p34, %p32, %p33;
	mov.f32 	%f197, 0f7FFFFFFF;
	mov.f32 	%f198, 0f7FFFFFFF;
	mov.f32 	%f199, 0f7FFFFFFF;
	mov.f32 	%f200, 0f7FFFFFFF;
	mov.f32 	%f201, 0f7FFFFFFF;
	mov.f32 	%f202, 0f7FFFFFFF;
	mov.f32 	%f203, 0f7FFFFFFF;
	mov.f32 	%f204, 0f7FFFFFFF;
	mov.f32 	%f205, 0f7FFFFFFF;
	@%p34 bra 	$L__BB1_31;
	setp.gt.s32 	%p35, %r69, 1;
	@%p35 bra 	$L__BB1_25;
	setp.eq.s32 	%p39, %r69, 0;
	@%p39 bra 	$L__BB1_8;
	bra.uni 	$L__BB1_23;
$L__BB1_8:
	add.f32 	%f166, %f133, %f134;
	add.f32 	%f167, %f166, %f135;
	mul.f32 	%f201, %f167, 0f3EAAAAAB;
	add.f32 	%f168, %f201, %f201;
	sub.f32 	%f200, %f168, %f134;
	sub.f32 	%f169, %f133, %f134;
	add.f32 	%f199, %f169, %f201;
	sub.f32 	%f202, %f168, %f133;
	sub.f32 	%f203, %f201, %f169;
	bra.uni 	$L__BB1_31;
$L__BB1_9:
	neg.s32 	%r105, %r68;
	mul.lo.s32 	%r73, %r68, %r67;
	shl.b32 	%r74, %r73, 1;
	add.s32 	%r75, %r2, %r74;
	add.s32 	%r104, %r75, %r1;
	mad.lo.s32 	%r76, %r73, 3, %r2;
	add.s32 	%r103, %r76, %r1;
	shl.b32 	%r77, %r73, 2;
	add.s32 	%r78, %r2, %r77;
	add.s32 	%r102, %r78, %r1;
	mad.lo.s32 	%r79, %r73, 5, %r2;
	add.s32 	%r101, %r79, %r1;
	mad.lo.s32 	%r80, %r73, 6, %r2;
	add.s32 	%r100, %r80, %r1;
	mad.lo.s32 	%r81, %r73, 7, %r2;
	add.s32 	%r99, %r81, %r1;
	shl.b32 	%r82, %r73, 3;
	add.s32 	%r83, %r2, %r82;
	add.s32 	%r98, %r83, %r1;
	add.s32 	%r97, %r96, %r73;
	setp.ne.s32 	%p6, %r69, 4;
	setp.ne.s32 	%p7, %r69, 2;
	and.pred  	%p1, %p7, %p6;
	mov.b32 	%r106, 0;
$L__BB1_10:
	ld.param.u64 	%rd62, [pivot_many_series_one_param_time_major_f32_param_3];
	ld.param.u64 	%rd60, [pivot_many_series_one_param_time_major_f32_param_0];
	mul.wide.s32 	%rd3, %r96, 4;
	cvta.to.global.u64 	%rd14, %rd62;
	add.s64 	%rd15, %rd14, %rd3;
	add.s64 	%rd16, %rd1, %rd3;
	add.s64 	%rd17, %rd2, %rd3;
	cvta.to.global.u64 	%rd18, %rd60;
	add.s64 	%rd19, %rd18, %rd3;
	ld.global.nc.f32 	%f93, [%rd19];
	ld.global.nc.f32 	%f94, [%rd17];
	ld.global.nc.f32 	%f95, [%rd16];
	ld.global.nc.f32 	%f96, [%rd15];
	setp.ge.s32 	%p8, %r106, %r4;
	setp.num.f32 	%p9, %f93, %f93;
	setp.num.f32 	%p10, %f94, %f94;
	and.pred  	%p11, %p9, %p10;
	and.pred  	%p12, %p11, %p8;
	setp.num.f32 	%p13, %f95, %f95;
	and.pred  	%p14, %p12, %p13;
	setp.num.f32 	%p15, %f96, %f96;
	or.pred  	%p16, %p1, %p15;
	and.pred  	%p17, %p14, %p16;
	not.pred 	%p18, %p17;
	mov.f32 	%f188, 0f7FFFFFFF;
	mov.f32 	%f189, 0f7FFFFFFF;
	mov.f32 	%f190, 0f7FFFFFFF;
	mov.f32 	%f191, 0f7FFFFFFF;
	mov.f32 	%f192, 0f7FFFFFFF;
	mov.f32 	%f193, 0f7FFFFFFF;
	mov.f32 	%f194, 0f7FFFFFFF;
	mov.f32 	%f195, 0f7FFFFFFF;
	mov.f32 	%f196, 0f7FFFFFFF;
	@%p18 bra 	$L__BB1_22;
	setp.gt.s32 	%p19, %r69, 1;
	@%p19 bra 	$L__BB1_15;
	setp.eq.s32 	%p23, %r69, 0;
	@%p23 bra 	$L__BB1_21;
	setp.eq.s32 	%p24, %r69, 1;
	@%p24 bra 	$L__BB1_14;
	bra.uni 	$L__BB1_22;
$L__BB1_14:
	add.f32 	%f124, %f93, %f94;
	add.f32 	%f125, %f124, %f95;
	mul.f32 	%f192, %f125, 0f3EAAAAAB;
	sub.f32 	%f126, %f93, %f94;
	fma.rn.f32 	%f191, %f126, 0f3EC39581, %f192;
	fma.rn.f32 	%f190, %f126, 0f3F1E353F, %f192;
	add.f32 	%f189, %f126, %f192;
	fma.rn.f32 	%f193, %f126, 0fBEC39581, %f192;
	fma.rn.f32 	%f194, %f126, 0fBF1E353F, %f192;
	sub.f32 	%f195, %f192, %f126;
	bra.uni 	$L__BB1_22;
$L__BB1_15:
	setp.eq.s32 	%p20, %r69, 2;
	@%p20 bra 	$L__BB1_20;
	setp.eq.s32 	%p21, %r69, 3;
	@%p21 bra 	$L__BB1_19;
	@%p6 bra 	$L__BB1_22;
	add.f32 	%f98, %f93, %f94;
	add.f32 	%f99, %f96, %f96;
	add.f32 	%f100, %f98, %f99;
	mul.f32 	%f192, %f100, 0f3E800000;
	add.f32 	%f101, %f192, %f192;
	add.f32 	%f102, %f94, %f94;
	add.f32 	%f103, %f93, %f93;
	sub.f32 	%f191, %f101, %f94;
	sub.f32 	%f104, %f93, %f94;
	add.f32 	%f190, %f104, %f192;
	sub.f32 	%f105, %f101, %f102;
	add.f32 	%f189, %f93, %f105;
	add.f32 	%f188, %f104, %f189;
	sub.f32 	%f193, %f101, %f93;
	sub.f32 	%f194, %f192, %f104;
	add.f32 	%f106, %f94, %f101;
	sub.f32 	%f195, %f106, %f103;
	sub.f32 	%f196, %f195, %f104;
	bra.uni 	$L__BB1_22;
$L__BB1_19:
	add.f32 	%f107, %f93, %f94;
	add.f32 	%f108, %f107, %f95;
	mul.f32 	%f192, %f108, 0f3EAAAAAB;
	sub.f32 	%f109, %f93, %f94;
	fma.rn.f32 	%f191, %f109, 0f3DBB98C8, %f95;
	fma.rn.f32 	%f190, %f109, 0f3E3B645A, %f95;
	fma.rn.f32 	%f189, %f109, 0f3E8CCCCD, %f95;
	fma.rn.f32 	%f188, %f109, 0f3F0CCCCD, %f95;
	fma.rn.f32 	%f193, %f109, 0fBDBB98C8, %f95;
	fma.rn.f32 	%f194, %f109, 0fBE3B645A, %f95;
	fma.rn.f32 	%f195, %f109, 0fBE8CCCCD, %f95;
	fma.rn.f32 	%f196, %f109, 0fBF0CCCCD, %f95;
	bra.uni 	$L__BB1_22;
$L__BB1_20:
	add.f32 	%f111, %f94, %f94;
	add.f32 	%f112, %f93, %f111;
	add.f32 	%f113, %f95, %f112;
	add.f32 	%f114, %f93, %f93;
	add.f32 	%f115, %f114, %f94;
	add.f32 	%f116, %f115, %f95;
	add.f32 	%f117, %f93, %f94;
	add.f32 	%f118, %f95, %f95;
	add.f32 	%f119, %f117, %f118;
	setp.lt.f32 	%p25, %f95, %f96;
	setp.gt.f32 	%p26, %f95, %f96;
	selp.f32 	%f120, %f116, %f119, %p26;
	selp.f32 	%f121, %f113, %f120, %p25;
	mul.f32 	%f192, %f121, 0f3E800000;
	mul.f32 	%f122, %f121, 0f3F000000;
	sub.f32 	%f191, %f122, %f94;
	sub.f32 	%f193, %f122, %f93;
	bra.uni 	$L__BB1_22;
$L__BB1_21:
	add.f32 	%f128, %f93, %f94;
	add.f32 	%f129, %f128, %f95;
	mul.f32 	%f192, %f129, 0f3EAAAAAB;
	add.f32 	%f130, %f192, %f192;
	sub.f32 	%f191, %f130, %f94;
	sub.f32 	%f131, %f93, %f94;
	add.f32 	%f190, %f131, %f192;
	sub.f32 	%f193, %f130, %f93;
	sub.f32 	%f194, %f192, %f131;
$L__BB1_22:
	ld.param.u64 	%rd63, [pivot_many_series_one_param_time_major_f32_param_8];
	cvta.to.global.u64 	%rd20, %rd63;
	add.s64 	%rd21, %rd20, %rd3;
	st.global.f32 	[%rd21], %f188;
	mul.wide.s32 	%rd22, %r97, 4;
	add.s64 	%rd23, %rd20, %rd22;
	st.global.f32 	[%rd23], %f189;
	mul.wide.s32 	%rd24, %r104, 4;
	add.s64 	%rd25, %rd20, %rd24;
	st.global.f32 	[%rd25], %f190;
	mul.wide.s32 	%rd26, %r103, 4;
	add.s64 	%rd27, %rd20, %rd26;
	st.global.f32 	[%rd27], %f191;
	mul.wide.s32 	%rd28, %r102, 4;
	add.s64 	%rd29, %rd20, %rd28;
	st.global.f32 	[%rd29], %f192;
	mul.wide.s32 	%rd30, %r101, 4;
	add.s64 	%rd31, %rd20, %rd30;
	st.global.f32 	[%rd31], %f193;
	mul.wide.s32 	%rd32, %r100, 4;
	add.s64 	%rd33, %rd20, %rd32;
	st.global.f32 	[%rd33], %f194;
	mul.wide.s32 	%rd34, %r99, 4;
	add.s64 	%rd35, %rd20, %rd34;
	st.global.f32 	[%rd35], %f195;
	mul.wide.s32 	%rd36, %r98, 4;
	add.s64 	%rd37, %rd20, %rd36;
	st.global.f32 	[%rd37], %f196;
	add.s32 	%r106, %r106, 1;
	add.s32 	%r105, %r105, 1;
	setp.eq.s32 	%p27, %r105, 0;
	add.s32 	%r104, %r104, %r67;
	add.s32 	%r103, %r103, %r67;
	add.s32 	%r102, %r102, %r67;
	add.s32 	%r101, %r101, %r67;
	add.s32 	%r100, %r100, %r67;
	add.s32 	%r99, %r99, %r67;
	add.s32 	%r98, %r98, %r67;
	add.s32 	%r97, %r97, %r67;
	add.s32 	%r96, %r96, %r67;
	@%p27 bra 	$L__BB1_32;
	bra.uni 	$L__BB1_10;
$L__BB1_23:
	setp.eq.s32 	%p40, %r69, 1;
	@%p40 bra 	$L__BB1_24;
	bra.uni 	$L__BB1_31;
$L__BB1_24:
	add.f32 	%f162, %f133, %f134;
	add.f32 	%f163, %f162, %f135;
	mul.f32 	%f201, %f163, 0f3EAAAAAB;
	sub.f32 	%f164, %f133, %f134;
	fma.rn.f32 	%f200, %f164, 0f3EC39581, %f201;
	fma.rn.f32 	%f199, %f164, 0f3F1E353F, %f201;
	add.f32 	%f198, %f164, %f201;
	fma.rn.f32 	%f202, %f164, 0fBEC39581, %f201;
	fma.rn.f32 	%f203, %f164, 0fBF1E353F, %f201;
	sub.f32 	%f204, %f201, %f164;
	bra.uni 	$L__BB1_31;
$L__BB1_25:
	setp.eq.s32 	%p36, %r69, 2;
	@%p36 bra 	$L__BB1_29;
	setp.eq.s32 	%p37, %r69, 3;
	@%p37 bra 	$L__BB1_30;
	setp.eq.s32 	%p38, %r69, 4;
	@%p38 bra 	$L__BB1_28;
	bra.uni 	$L__BB1_31;
$L__BB1_28:
	add.f32 	%f137, %f133, %f134;
	add.f32 	%f138, %f137, 0f00000000;
	mul.f32 	%f201, %f138, 0f3E800000;
	add.f32 	%f139, %f201, %f201;
	add.f32 	%f140, %f134, %f134;
	add.f32 	%f141, %f133, %f133;
	sub.f32 	%f200, %f139, %f134;
	sub.f32 	%f142, %f133, %f134;
	add.f32 	%f199, %f142, %f201;
	sub.f32 	%f143, %f139, %f140;
	add.f32 	%f198, %f133, %f143;
	add.f32 	%f197, %f142, %f198;
	sub.f32 	%f202, %f139, %f133;
	sub.f32 	%f203, %f201, %f142;
	add.f32 	%f144, %f134, %f139;
	sub.f32 	%f204, %f144, %f141;
	sub.f32 	%f205, %f204, %f142;
	bra.uni 	$L__BB1_31;
$L__BB1_29:
	add.f32 	%f149, %f134, %f134;
	add.f32 	%f150, %f133, %f149;
	add.f32 	%f151, %f135, %f150;
	add.f32 	%f152, %f133, %f133;
	add.f32 	%f153, %f152, %f134;
	add.f32 	%f154, %f153, %f135;
	add.f32 	%f155, %f133, %f134;
	add.f32 	%f156, %f135, %f135;
	add.f32 	%f157, %f155, %f156;
	setp.lt.f32 	%p41, %f135, 0f00000000;
	setp.gt.f32 	%p42, %f135, 0f00000000;
	selp.f32 	%f158, %f154, %f157, %p42;
	selp.f32 	%f159, %f151, %f158, %p41;
	mul.f32 	%f201, %f159, 0f3E800000;
	mul.f32 	%f160, %f159, 0f3F000000;
	sub.f32 	%f200, %f160, %f134;
	sub.f32 	%f202, %f160, %f133;
	bra.uni 	$L__BB1_31;
$L__BB1_30:
	add.f32 	%f145, %f133, %f134;
	add.f32 	%f146, %f145, %f135;
	mul.f32 	%f201, %f146, 0f3EAAAAAB;
	sub.f32 	%f147, %f133, %f134;
	fma.rn.f32 	%f200, %f147, 0f3DBB98C8, %f135;
	fma.rn.f32 	%f199, %f147, 0f3E3B645A, %f135;
	fma.rn.f32 	%f198, %f147, 0f3E8CCCCD, %f135;
	fma.rn.f32 	%f197, %f147, 0f3F0CCCCD, %f135;
	fma.rn.f32 	%f202, %f147, 0fBDBB98C8, %f135;
	fma.rn.f32 	%f203, %f147, 0fBE3B645A, %f135;
	fma.rn.f32 	%f204, %f147, 0fBE8CCCCD, %f135;
	fma.rn.f32 	%f205, %f147, 0fBF0CCCCD, %f135;
$L__BB1_31:
	ld.param.u64 	%rd64, [pivot_many_series_one_param_time_major_f32_param_8];
	cvta.to.global.u64 	%rd42, %rd64;
	add.s64 	%rd43, %rd42, %rd4;
	st.global.f32 	[%rd43], %f197;
	mul.wide.s32 	%rd44, %r108, 4;
	add.s64 	%rd45, %rd42, %rd44;
	st.global.f32 	[%rd45], %f198;
	mul.wide.s32 	%rd46, %r115, 4;
	add.s64 	%rd47, %rd42, %rd46;
	st.global.f32 	[%rd47], %f199;
	mul.wide.s32 	%rd48, %r114, 4;
	add.s64 	%rd49, %rd42, %rd48;
	st.global.f32 	[%rd49], %f200;
	mul.wide.s32 	%rd50, %r113, 4;
	add.s64 	%rd51, %rd42, %rd50;
	st.global.f32 	[%rd51], %f201;
	mul.wide.s32 	%rd52, %r112, 4;
	add.s64 	%rd53, %rd42, %rd52;
	st.global.f32 	[%rd53], %f202;
	mul.wide.s32 	%rd54, %r111, 4;
	add.s64 	%rd55, %rd42, %rd54;
	st.global.f32 	[%rd55], %f203;
	mul.wide.s32 	%rd56, %r110, 4;
	add.s64 	%rd57, %rd42, %rd56;
	st.global.f32 	[%rd57], %f204;
	mul.wide.s32 	%rd58, %r109, 4;
	add.s64 	%rd59, %rd42, %rd58;
	st.global.f32 	[%rd59], %f205;
	add.s32 	%r117, %r117, 1;
	add.s32 	%r116, %r116, 1;
	setp.ne.s32 	%p43, %r116, 0;
	add.s32 	%r115, %r115, %r67;
	add.s32 	%r114, %r114, %r67;
	add.s32 	%r113, %r113, %r67;
	add.s32 	%r112, %r112, %r67;
	add.s32 	%r111, %r111, %r67;
	add.s32 	%r110, %r110, %r67;
	add.s32 	%r109, %r109, %r67;
	add.s32 	%r108, %r108, %r67;
	add.s32 	%r96, %r96, %r67;
	@%p43 bra 	$L__BB1_5;
$L__BB1_32:
	ret;

}


// ===== COMPILED SASS (sm_100) =====

	.target	sm_100

	.elftype	@"ET_EXEC"


//--------------------- .note.nv.tkinfo           --------------------------
	.section	.note.nv.tkinfo,"",@"SHT_NOTE"
	.sectionflags	@"SHF_NOTE_NV_TKINFO"
	.tkinfo
        /*0018*/ 	.word	0x00000002
        /*0030*/ 	.string	""
        /*0030*/ 	.string	"ptxas"
        /*0030*/ 	.string	"Cuda compilation tools, release 13.0, V13.0.88"
        /*0030*/ 	.string	"Build cuda_13.0.r13.0/compiler.36424714_0"
        /*0030*/ 	.string	"-arch sm_100 -m 64 "



//--------------------- .note.nv.cuinfo           --------------------------
	.section	.note.nv.cuinfo,"",@"SHT_NOTE"
	.sectionflags	@"SHF_NOTE_NV_CUINFO"
        /*0018*/ 	.short	0x0002
        /*001a*/ 	.short	0x0064
        /*001c*/ 	.short	0x0082
	.zero		2


//--------------------- .nv.info                  --------------------------
	.section	.nv.info,"",@"SHT_CUDA_INFO"
	.align	4


	//----- nvinfo : EIATTR_REGCOUNT
	.align		4
        /*0000*/ 	.byte	0x04, 0x2f
        /*0002*/ 	.short	(.L_1 - .L_0)
	.align		4
.L_0:
        /*0004*/ 	.word	index@(pivot_batch_f32)
        /*0008*/ 	.word	0x00000038


	//----- nvinfo : EIATTR_FRAME_SIZE
	.align		4
.L_1:
        /*000c*/ 	.byte	0x04, 0x11
        /*000e*/ 	.short	(.L_3 - .L_2)
	.align		4
.L_2:
        /*0010*/ 	.word	index@(pivot_batch_f32)
        /*0014*/ 	.word	0x00000000


	//----- nvinfo : EIATTR_REGCOUNT
	.align		4
.L_3:
        /*0018*/ 	.byte	0x04, 0x2f
        /*001a*/ 	.short	(.L_5 - .L_4)
	.align		4
.L_4:
        /*001c*/ 	.word	index@(pivot_many_series_one_param_time_major_f32)
        /*0020*/ 	.word	0x00000020


	//----- nvinfo : EIATTR_FRAME_SIZE
	.align		4
.L_5:
        /*0024*/ 	.byte	0x04, 0x11
        /*0026*/ 	.short	(.L_7 - .L_6)
	.align		4
.L_6:
        /*0028*/ 	.word	index@(pivot_many_series_one_param_time_major_f32)
        /*002c*/ 	.word	0x00000000


	//----- nvinfo : EIATTR_MIN_STACK_SIZE
	.align		4
.L_7:
        /*0030*/ 	.byte	0x04, 0x12
        /*0032*/ 	.short	(.L_9 - .L_8)
	.align		4
.L_8:
        /*0034*/ 	.word	index@(pivot_many_series_one_param_time_major_f32)
        /*0038*/ 	.word	0x00000000


	//----- nvinfo : EIATTR_MIN_STACK_SIZE
	.align		4
.L_9:
        /*003c*/ 	.byte	0x04, 0x12
        /*003e*/ 	.short	(.L_11 - .L_10)
	.align		4
.L_10:
        /*0040*/ 	.word	index@(pivot_batch_f32)
        /*0044*/ 	.word	0x00000000
.L_11:


//--------------------- .nv.compat                --------------------------
	.section	.nv.compat,"",@"SHT_CUDA_COMPAT_INFO"
	.align	4
        /*0000*/ 	.byte	0x02, 0x09, 0x00, 0x00, 0x02, 0x02, 0x01, 0x00, 0x02, 0x05, 0x05, 0x00, 0x03, 0x07, 0x01, 0x01
        /*0010*/ 	.byte	0x02, 0x03, 0x00, 0x00, 0x02, 0x06, 0x01, 0x00, 0x04, 0x0b, 0x08, 0x00, 0x09, 0x00, 0x00, 0x00
        /*0020*/ 	.byte	0x00, 0x00, 0x00, 0x00


//--------------------- .nv.info.pivot_many_series_one_param_time_major_f32 --------------------------
	.section	.nv.info.pivot_many_series_one_param_time_major_f32,"",@"SHT_CUDA_INFO"
	.sectionflags	@""
	.align	4


	//----- nvinfo : EIATTR_CUDA_API_VERSION
	.align		4
        /*0000*/ 	.byte	0x04, 0x37
        /*0002*/ 	.short	(.L_13 - .L_12)
.L_12:
        /*0004*/ 	.word	0x00000082


	//----- nvinfo : EIATTR_KPARAM_INFO
	.align		4
.L_13:
        /*0008*/ 	.byte	0x04, 0x17
        /*000a*/ 	.short	(.L_15 - .L_14)
.L_14:
        /*000c*/ 	.word	0x00000000
        /*0010*/ 	.short	0x0008
        /*0012*/ 	.short	0x0038
        /*0014*/ 	.byte	0x00, 0xf5, 0x21, 0x00


	//----- nvinfo : EIATTR_KPARAM_INFO
	.align		4
.L_15:
        /*0018*/ 	.byte	0x04, 0x17
        /*001a*/ 	.short	(.L_17 - .L_16)
.L_16:
        /*001c*/ 	.word	0x00000000
        /*0020*/ 	.short	0x0007
        /*0022*/ 	.short	0x0030
        /*0024*/ 	.byte	0x00, 0xf0, 0x11, 0x00


	//----- nvinfo : EIATTR_KPARAM_INFO
	.align		4
.L_17:
        /*0028*/ 	.byte	0x04, 0x17
        /*002a*/ 	.short	(.L_19 - .L_18)
.L_18:
        /*002c*/ 	.word	0x00000000
        /*0030*/ 	.short	0x0006
        /*0032*/ 	.short	0x002c
        /*0034*/ 	.byte	0x00, 0xf0, 0x11, 0x00


	//----- nvinfo : EIATTR_KPARAM_INFO
	.align		4
.L_19:
        /*0038*/ 	.byte	0x04, 0x17
        /*003a*/ 	.short	(.L_21 - .L_20)
.L_20:
        /*003c*/ 	.word	0x00000000
        /*0040*/ 	.short	0x0005
        /*0042*/ 	.short	0x0028
        /*0044*/ 	.byte	0x00, 0xf0, 0x11, 0x00


	//----- nvinfo : EIATTR_KPARAM_INFO
	.align		4
.L_21:
        /*0048*/ 	.byte	0x04, 0x17
        /*004a*/ 	.short	(.L_23 - .L_22)
.L_22:
        /*004c*/ 	.word	0x00000000
        /*0050*/ 	.short	0x0004
        /*0052*/ 	.short	0x0020
        /*0054*/ 	.byte	0x00, 0xf5, 0x21, 0x00


	//----- nvinfo : EIATTR_KPARAM_INFO
	.align		4
.L_23:
        /*0058*/ 	.byte	0x04, 0x17
        /*005a*/ 	.short	(.L_25 - .L_24)
.L_24:
        /*005c*/ 	.word	0x00000000
        /*0060*/ 	.short	0x0003
        /*0062*/ 	.short	0x0018
        /*0064*/ 	.byte	0x00, 0xf5, 0x21, 0x00


	//----- nvinfo : EIATTR_KPARAM_INFO
	.align		4
.L_25:
        /*0068*/ 	.byte	0x04, 0x17
        /*006a*/ 	.short	(.L_27 - .L_26)
.L_26:
        /*006c*/ 	.word	0x00000000
        /*0070*/ 	.short	0x0002
        /*0072*/ 	.short	0x0010
        /*0074*/ 	.byte	0x00, 0xf5, 0x21, 0x00


	//----- nvinfo : EIATTR_KPARAM_INFO
	.align		4
.L_27:
        /*0078*/ 	.byte	0x04, 0x17
        /*007a*/ 	.short	(.L_29 - .L_28)
.L_28:
        /*007c*/ 	.word	0x00000000
        /*0080*/ 	.short	0x0001
        /*0082*/ 	.short	0x0008
        /*0084*/ 	.byte	0x00, 0xf5, 0x21, 0x00


	//----- nvinfo : EIATTR_KPARAM_INFO
	.align		4
.L_29:
        /*0088*/ 	.byte	0x04, 0x17
        /*008a*/ 	.short	(.L_31 - .L_30)
.L_30:
        /*008c*/ 	.word	0x00000000
        /*0090*/ 	.short	0x0000
        /*0092*/ 	.short	0x0000
        /*0094*/ 	.byte	0x00, 0xf5, 0x21, 0x00


	//----- nvinfo : EIATTR_SPARSE_MMA_MASK
	.align		4
.L_31:
        /*0098*/ 	.byte	0x03, 0x50
        /*009a*/ 	.short	0x0000


	//----- nvinfo : EIATTR_MAXREG_COUNT
	.align		4
        /*009c*/ 	.byte	0x03, 0x1b
        /*009e*/ 	.short	0x00ff


	//----- nvinfo : EIATTR_MERCURY_ISA_VERSION
	.align		4
        /*00a0*/ 	.byte	0x03, 0x5f
        /*00a2*/ 	.short	0x0101


	//----- nvinfo : EIATTR_VRC_CTA_INIT_COUNT
	.align		4
        /*00a4*/ 	.byte	0x02, 0x4a
	.zero		1
	.zero		1


	//----- nvinfo : EIATTR_EXIT_INSTR_OFFSETS
	.align		4
        /*00a8*/ 	.byte	0x04, 0x1c
        /*00aa*/ 	.short	(.L_33 - .L_32)


	//   ....[0]....
.L_32:
        /*00ac*/ 	.word	0x00000080


	//   ....[1]....
        /*00b0*/ 	.word	0x000000b0


	//   ....[2]....
        /*00b4*/ 	.word	0x00000b20


	//   ....[3]....
        /*00b8*/ 	.word	0x00001560


	//----- nvinfo : EIATTR_INDIRECT_BRANCH_TARGETS
	.align		4
.L_33:
        /*00bc*/ 	.byte	0x04, 0x34
        /*00be*/ 	.short	(.L_35 - .L_34)


	//   ....[0]....
.L_34:
        /*00c0*/ 	.word	.L_x_38@srel
        /*00c4*/ 	.short	0x0
        /*00c6*/ 	.short	0x0
        /*00c8*/ 	.word	0x4
        /*00cc*/ 	.word	.L_x_39@srel
        /*00d0*/ 	.word	.L_x_40@srel
        /*00d4*/ 	.word	.L_x_39@srel
        /*00d8*/ 	.word	.L_x_40@srel


	//   ....[1]....
        /* <DEDUP_REMOVED lines=8> */


	//   ....[2]....
        /*00f8*/ 	.word	.L_x_48@srel
        /*00fc*/ 	.short	0x0
        /*00fe*/ 	.short	0x0
        /*0100*/ 	.word	0x3
        /*0104*/ 	.word	.L_x_49@srel
        /*0108*/ 	.word	.L_x_50@srel
        /*010c*/ 	.word	.L_x_6@srel


	//   ....[3]....
        /*0110*/ 	.word	.L_x_52@srel
        /*0114*/ 	.short	0x0
        /*0116*/ 	.short	0x0
        /*0118*/ 	.word	0x3
        /*011c*/ 	.word	.L_x_53@srel
        /*0120*/ 	.word	.L_x_54@srel
        /*0124*/ 	.word	.L_x_55@srel


	//----- nvinfo : EIATTR_CRS_STACK_SIZE
	.align		4
.L_35:
        /*0128*/ 	.byte	0x04, 0x1e
        /*012a*/ 	.short	(.L_37 - .L_36)
.L_36:
        /*012c*/ 	.word	0x00000000


	//----- nvinfo : EIATTR_CBANK_PARAM_SIZE
	.align		4
.L_37:
        /*0130*/ 	.byte	0x03, 0x19
        /*0132*/ 	.short	0x0040


	//----- nvinfo : EIATTR_PARAM_CBANK
	.align		4
        /*0134*/ 	.byte	0x04, 0x0a
        /*0136*/ 	.short	(.L_39 - .L_38)
	.align		4
.L_38:
        /*0138*/ 	.word	index@(.nv.constant0.pivot_many_series_one_param_time_major_f32)
        /*013c*/ 	.short	0x0380
        /*013e*/ 	.short	0x0040


	//----- nvinfo : EIATTR_SW_WAR
	.align		4
.L_39:
        /*0140*/ 	.byte	0x04, 0x36
        /*0142*/ 	.short	(.L_41 - .L_40)
.L_40:
        /*0144*/ 	.word	0x00000008
.L_41:


//--------------------- .nv.info.pivot_batch_f32  --------------------------
	.section	.nv.info.pivot_batch_f32,"",@"SHT_CUDA_INFO"
	.sectionflags	@""
	.align	4


	//----- nvinfo : EIATTR_CUDA_API_VERSION
	.align		4
        /*0000*/ 	.byte	0x04, 0x37
        /*0002*/ 	.short	(.L_43 - .L_42)
.L_42:
        /*0004*/ 	.word	0x00000082


	//----- nvinfo : EIATTR_KPARAM_INFO
	.align		4
.L_43:
        /*0008*/ 	.byte	0x04, 0x17
        /*000a*/ 	.short	(.L_45 - .L_44)
.L_44:
        /*000c*/ 	.word	0x00000000
        /*0010*/ 	.short	0x0008
        /*0012*/ 	.short	0x0038
        /*0014*/ 	.byte	0x00, 0xf5, 0x21, 0x00


	//----- nvinfo : EIATTR_KPARAM_INFO
	.align		4
.L_45:
        /*0018*/ 	.byte	0x04, 0x17
        /*001a*/ 	.short	(.L_47 - .L_46)
.L_46:
        /*001c*/ 	.word	0x00000000
        /*0020*/ 	.short	0x0007
        /*0022*/ 	.short	0x0030
        /*0024*/ 	.byte	0x00, 0xf0, 0x11, 0x00


	//----- nvinfo : EIATTR_KPARAM_INFO
	.align		4
.L_47:
        /*0028*/ 	.byte	0x04, 0x17
        /*002a*/ 	.short	(.L_49 - .L_48)
.L_48:
        /*002c*/ 	.word	0x00000000
        /*0030*/ 	.short	0x0006
        /*0032*/ 	.short	0x002c
        /*0034*/ 	.byte	0x00, 0xf0, 0x11, 0x00


	//----- nvinfo : EIATTR_KPARAM_INFO
	.align		4
.L_49:
        /*0038*/ 	.byte	0x04, 0x17
        /*003a*/ 	.short	(.L_51 - .L_50)
.L_50:
        /*003c*/ 	.word	0x00000000
        /*0040*/ 	.short	0x0005
        /*0042*/ 	.short	0x0028
        /*0044*/ 	.byte	0x00, 0xf0, 0x11, 0x00


	//----- nvinfo : EIATTR_KPARAM_INFO
	.align		4
.L_51:
        /*0048*/ 	.byte	0x04, 0x17
        /*004a*/ 	.short	(.L_53 - .L_52)
.L_52:
        /*004c*/ 	.word	0x00000000
        /*0050*/ 	.short	0x0004
        /*0052*/ 	.short	0x0020
        /*0054*/ 	.byte	0x00, 0xf5, 0x21, 0x00


	//----- nvinfo : EIATTR_KPARAM_INFO
	.align		4
.L_53:
        /*0058*/ 	.byte	0x04, 0x17
        /*005a*/ 	.short	(.L_55 - .L_54)
.L_54:
        /*005c*/ 	.word	0x00000000
        /*0060*/ 	.short	0x0003
        /*0062*/ 	.short	0x0018
        /*0064*/ 	.byte	0x00, 0xf5, 0x21, 0x00


	//----- nvinfo : EIATTR_KPARAM_INFO
	.align		4
.L_55:
        /*0068*/ 	.byte	0x04, 0x17
        /*006a*/ 	.short	(.L_57 - .L_56)
.L_56:
        /*006c*/ 	.word	0x00000000
        /*0070*/ 	.short	0x0002
        /*0072*/ 	.short	0x0010
        /*0074*/ 	.byte	0x00, 0xf5, 0x21, 0x00


	//----- nvinfo : EIATTR_KPARAM_INFO
	.align		4
.L_57:
        /*0078*/ 	.byte	0x04, 0x17
        /*007a*/ 	.short	(.L_59 - .L_58)
.L_58:
        /*007c*/ 	.word	0x00000000
        /*0080*/ 	.short	0x0001
        /*0082*/ 	.short	0x0008
        /*0084*/ 	.byte	0x00, 0xf5, 0x21, 0x00


	//----- nvinfo : EIATTR_KPARAM_INFO
	.align		4
.L_59:
        /*0088*/ 	.byte	0x04, 0x17
        /*008a*/ 	.short	(.L_61 - .L_60)
.L_60:
        /*008c*/ 	.word	0x00000000
        /*0090*/ 	.short	0x0000
        /*0092*/ 	.short	0x0000
        /*0094*/ 	.byte	0x00, 0xf5, 0x21, 0x00


	//----- nvinfo : EIATTR_SPARSE_MMA_MASK
	.align		4
.L_61:
        /*0098*/ 	.byte	0x03, 0x50
        /*009a*/ 	.short	0x0000


	//----- nvinfo : EIATTR_MAXREG_COUNT
	.align		4
        /*009c*/ 	.byte	0x03, 0x1b
        /*009e*/ 	.short	0x00ff


	//----- nvinfo : EIATTR_NUM_BARRIERS
	.align		4
        /*00a0*/ 	.byte	0x02, 0x4c
        /*00a2*/ 	.byte	0x01
	.zero		1


	//----- nvinfo : EIATTR_MERCURY_ISA_VERSION
	.align		4
        /*00a4*/ 	.byte	0x03, 0x5f
        /*00a6*/ 	.short	0x0101


	//----- nvinfo : EIATTR_VRC_CTA_INIT_COUNT
	.align		4
        /*00a8*/ 	.byte	0x02, 0x4a
	.zero		1
	.zero		1


	//----- nvinfo : EIATTR_EXIT_INSTR_OFFSETS
	.align		4
        /*00ac*/ 	.byte	0x04, 0x1c
        /*00ae*/ 	.short	(.L_63 - .L_62)


	//   ....[0]....
.L_62:
        /*00b0*/ 	.word	0x00000030


	//   ....[1]....
        /*00b4*/ 	.word	0x00000ba0


	//   ....[2]....
        /*00b8*/ 	.word	0x00000bd0


	//   ....[3]....
        /*00bc*/ 	.word	0x000027e0


	//----- nvinfo : EIATTR_CRS_STACK_SIZE
	.align		4
.L_63:
        /*00c0*/ 	.byte	0x04, 0x1e
        /*00c2*/ 	.short	(.L_65 - .L_64)
.L_64:
        /*00c4*/ 	.word	0x00000000


	//----- nvinfo : EIATTR_CBANK_PARAM_SIZE
	.align		4
.L_65:
        /*00c8*/ 	.byte	0x03, 0x19
        /*00ca*/ 	.short	0x0040


	//----- nvinfo : EIATTR_PARAM_CBANK
	.align		4
        /*00cc*/ 	.byte	0x04, 0x0a
        /*00ce*/ 	.short	(.L_67 - .L_66)
	.align		4
.L_66:
        /*00d0*/ 	.word	index@(.nv.constant0.pivot_batch_f32)
        /*00d4*/ 	.short	0x0380
        /*00d6*/ 	.short	0x0040


	//----- nvinfo : EIATTR_SW_WAR
	.align		4
.L_67:
        /*00d8*/ 	.byte	0x04, 0x36
        /*00da*/ 	.short	(.L_69 - .L_68)
.L_68:
        /*00dc*/ 	.word	0x00000008
.L_69:


//--------------------- .nv.callgraph             --------------------------
	.section	.nv.callgraph,"",@"SHT_CUDA_CALLGRAPH"
	.align	4
	.sectionentsize	8
	.align		4
        /*0000*/ 	.word	0x00000000
	.align		4
        /*0004*/ 	.word	0xffffffff
	.align		4
        /*0008*/ 	.word	0x00000000
	.align		4
        /*000c*/ 	.word	0xfffffffe
	.align		4
        /*0010*/ 	.word	0x00000000
	.align		4
        /*0014*/ 	.word	0xfffffffd
	.align		4
        /*0018*/ 	.word	0x00000000
	.align		4
        /*001c*/ 	.word	0xfffffffc


//--------------------- .nv.constant2.pivot_many_series_one_param_time_major_f32 --------------------------
	.section	.nv.constant2.pivot_many_series_one_param_time_major_f32,"a",@progbits
	.sectionflags	@""
	.align	4
.nv.constant2.pivot_many_series_one_param_time_major_f32:
        /*0000*/ 	.byte	0x30, 0x0b, 0x00, 0x00, 0x70, 0x01, 0x00, 0x00, 0x30, 0x0b, 0x00, 0x00, 0x70, 0x01, 0x00, 0x00
        /*0010*/ 	.byte	0x80, 0x0f, 0x00, 0x00, 0xd0, 0x0e, 0x00, 0x00, 0x70, 0x13, 0x00, 0x00, 0x90, 0x12, 0x00, 0x00
        /*0020*/ 	.byte	0xc0, 0x11, 0x00, 0x00, 0x80, 0x10, 0x00, 0x00, 0x60, 0x07, 0x00, 0x00, 0x50, 0x08, 0x00, 0x00
        /*0030*/ 	.byte	0x40, 0x06, 0x00, 0x00, 0x10, 0x09, 0x00, 0x00


//--------------------- .text.pivot_many_series_one_param_time_major_f32 --------------------------
	.section	.text.pivot_many_series_one_param_time_major_f32,"ax",@progbits
	.align	128
        .global         pivot_many_series_one_param_time_major_f32
        .type           pivot_many_series_one_param_time_major_f32,@function
        .size           pivot_many_series_one_param_time_major_f32,(.L_x_56 - pivot_many_series_one_param_time_major_f32)
        .other          pivot_many_series_one_param_time_major_f32,@"STO_CUDA_ENTRY STV_DEFAULT"
pivot_many_series_one_param_time_major_f32:
.text.pivot_many_series_one_param_time_major_f32:
[----:B------:R-:W-:Y:S01]  /*0000*/  LDC R1, c[0x0][0x37c] ;  /* 0x0000df00ff017b82 */ /* 0x000fe20000000800 */
[----:B------:R-:W0:Y:S07]  /*0010*/  S2R R4, SR_TID.X ;  /* 0x0000000000047919 */ /* 0x000e2e0000002100 */
[----:B------:R-:W1:Y:S01]  /*0020*/  S2UR UR4, SR_CTAID.X ;  /* 0x00000000000479c3 */ /* 0x000e620000002500 */
[----:B------:R-:W1:Y:S01]  /*0030*/  LDCU UR5, c[0x0][0x360] ;  /* 0x00006c00ff0577ac */ /* 0x000e620008000800 */
[----:B------:R-:W2:Y:S01]  /*0040*/  LDCU UR8, c[0x0][0x3a8] ;  /* 0x00007500ff0877ac */ /* 0x000ea20008000800 */
[----:B-1----:R-:W-:-:S06]  /*0050*/  UIMAD UR4, UR4, UR5, URZ ;  /* 0x00000005040472a4 */ /* 0x002fcc000f8e02ff */
[----:B0-----:R-:W-:-:S04]  /*0060*/  IADD3 R0, PT, PT, R4, UR4, RZ ;  /* 0x0000000404007c10 */ /* 0x001fc8000fffe0ff */
[----:B--2---:R-:W-:-:S13]  /*0070*/  ISETP.GE.AND P0, PT, R0, UR8, PT ;  /* 0x0000000800007c0c */ /* 0x004fda000bf06270 */
[----:B------:R-:W-:Y:S05]  /*0080*/  @P0 EXIT ;  /* 0x000000000000094d */ /* 0x000fea0003800000 */
[----:B------:R-:W0:Y:S02]  /*0090*/  LDC R11, c[0x0][0x3ac] ;  /* 0x0000eb00ff0b7b82 */ /* 0x000e240000000800 */
[----:B0-----:R-:W-:-:S13]  /*00a0*/  ISETP.GE.AND P0, PT, R11, 0x1, PT ;  /* 0x000000010b00780c */ /* 0x001fda0003f06270 */
[----:B------:R-:W-:Y:S05]  /*00b0*/  @!P0 EXIT ;  /* 0x000000000000894d */ /* 0x000fea0003800000 */
[----:B------:R-:W0:Y:S01]  /*00c0*/  LDC.64 R2, c[0x0][0x3a0] ;  /* 0x0000e800ff027b82 */ /* 0x000e220000000a00 */
[----:B------:R-:W1:Y:S07]  /*00d0*/  LDCU.64 UR6, c[0x0][0x358] ;  /* 0x00006b00ff0677ac */ /* 0x000e6e0008000a00 */
[----:B------:R-:W2:Y:S01]  /*00e0*/  LDC R8, c[0x0][0x3b0] ;  /* 0x0000ec00ff087b82 */ /* 0x000ea20000000800 */
[----:B0-----:R-:W-:-:S06]  /*00f0*/  IMAD.WIDE R2, R0, 0x4, R2 ;  /* 0x0000000400027825 */ /* 0x001fcc00078e0202 */
[----:B-1----:R0:W5:Y:S01]  /*0100*/  LDG.E.CONSTANT R2, desc[UR6][R2.64] ;  /* 0x0000000602027981 */ /* 0x002162000c1e9900 */
[----:B------:R-:W-:-:S04]  /*0110*/  MOV R5, 0xfffffffe ;  /* 0xfffffffe00057802 */ /* 0x000fc80000000f00 */
[----:B--2---:R-:W-:-:S04]  /*0120*/  VIADDMNMX.U32 R5, R8, R5, 0x3, PT ;  /* 0x0000000308057446 */ /* 0x004fc80003800005 */
[----:B------:R-:W-:-:S04]  /*0130*/  SHF.L.U32 R5, R5, 0x2, RZ ;  /* 0x0000000205057819 */ /* 0x000fc800000006ff */
[----:B------:R-:W1:Y:S02]  /*0140*/  LDC R6, c[0x2][R5] ;  /* 0x0080000005067b82 */ /* 0x000e640000000800 */
[----:B-1----:R-:W-:-:S04]  /*0150*/  SHF.R.S32.HI R7, RZ, 0x1f, R6 ;  /* 0x0000001fff077819 */ /* 0x002fc80000011406 */
.L_x_38:
[----:B0-----:R-:W-:Y:S05]  /*0160*/  BRX R6 -0x170                                             (*"BRANCH_TARGETS .L_x_39,.L_x_40"*) ;  /* 0xfffffffc06a47949 */ /* 0x001fea000383ffff */
.L_x_40:
[C---:B------:R-:W-:Y:S01]  /*0170*/  IMAD R3, R11.reuse, UR8, RZ ;  /* 0x000000080b037c24 */ /* 0x040fe2000f8e02ff */
[----:B------:R-:W-:Y:S01]  /*0180*/  IADD3 R11, PT, PT, -R11, RZ, RZ ;  /* 0x000000ff0b0b7210 */ /* 0x000fe20007ffe1ff */
[----:B------:R-:W0:Y:S02]  /*0190*/  LDCU UR5, c[0x0][0x3a8] ;  /* 0x00007500ff0577ac */ /* 0x000e240008000800 */
[C-C-:B------:R-:W-:Y:S01]  /*01a0*/  IMAD R6, R3.reuse, 0x3, R4.reuse ;  /* 0x0000000303067824 */ /* 0x140fe200078e0204 */
[CC--:B------:R-:W-:Y:S01]  /*01b0*/  LEA R5, R3.reuse, R4.reuse, 0x1 ;  /* 0x0000000403057211 */ /* 0x0c0fe200078e08ff */
[C-C-:B------:R-:W-:Y:S01]  /*01c0*/  IMAD R8, R3.reuse, 0x5, R4.reuse ;  /* 0x0000000503087824 */ /* 0x140fe200078e0204 */
[CC--:B------:R-:W-:Y:S01]  /*01d0*/  LEA R7, R3.reuse, R4.reuse, 0x2 ;  /* 0x0000000403077211 */ /* 0x0c0fe200078e10ff */
[C-C-:B------:R-:W-:Y:S01]  /*01e0*/  IMAD R9, R3.reuse, 0x6, R4.reuse ;  /* 0x0000000603097824 */ /* 0x140fe200078e0204 */
[C---:B------:R-:W-:Y:S01]  /*01f0*/  LEA R12, R3.reuse, R4, 0x3 ;  /* 0x00000004030c7211 */ /* 0x040fe200078e18ff */
[----:B------:R-:W-:Y:S01]  /*0200*/  IMAD R10, R3, 0x7, R4 ;  /* 0x00000007030a7824 */ /* 0x000fe200078e0204 */
[----:B------:R-:W-:-:S02]  /*0210*/  IADD3 R4, PT, PT, R5, UR4, RZ ;  /* 0x0000000405047c10 */ /* 0x000fc4000fffe0ff */
[----:B------:R-:W-:Y:S02]  /*0220*/  IADD3 R5, PT, PT, R6, UR4, RZ ;  /* 0x0000000406057c10 */ /* 0x000fe4000fffe0ff */
[----:B------:R-:W-:Y:S02]  /*0230*/  IADD3 R6, PT, PT, R7, UR4, RZ ;  /* 0x0000000407067c10 */ /* 0x000fe4000fffe0ff */
[----:B------:R-:W-:Y:S02]  /*0240*/  IADD3 R7, PT, PT, R8, UR4, RZ ;  /* 0x0000000408077c10 */ /* 0x000fe4000fffe0ff */
[----:B------:R-:W-:Y:S02]  /*0250*/  IADD3 R3, PT, PT, R0, R3, RZ ;  /* 0x0000000300037210 */ /* 0x000fe40007ffe0ff */
[----:B------:R-:W-:Y:S02]  /*0260*/  IADD3 R8, PT, PT, R9, UR4, RZ ;  /* 0x0000000409087c10 */ /* 0x000fe4000fffe0ff */
[----:B------:R-:W-:-:S02]  /*0270*/  IADD3 R9, PT, PT, R10, UR4, RZ ;  /* 0x000000040a097c10 */ /* 0x000fc4000fffe0ff */
[----:B------:R-:W-:Y:S01]  /*0280*/  IADD3 R10, PT, PT, R12, UR4, RZ ;  /* 0x000000040c0a7c10 */ /* 0x000fe2000fffe0ff */
[----:B0-----:R-:W-:-:S06]  /*0290*/  UMOV UR4, URZ ;  /* 0x000000ff00047c82 */ /* 0x001fcc0008000000 */
.L_x_4:
[----:B-1----:R-:W0:Y:S08]  /*02a0*/  LDC.64 R16, c[0x0][0x388] ;  /* 0x0000e200ff107b82 */ /* 0x002e300000000a00 */
[----:B------:R-:W1:Y:S08]  /*02b0*/  LDC.64 R14, c[0x0][0x380] ;  /* 0x0000e000ff0e7b82 */ /* 0x000e700000000a00 */
[----:B------:R-:W2:Y:S01]  /*02c0*/  LDC.64 R12, c[0x0][0x390] ;  /* 0x0000e400ff0c7b82 */ /* 0x000ea20000000a00 */
[----:B0-----:R-:W-:-:S06]  /*02d0*/  IMAD.WIDE R16, R0, 0x4, R16 ;  /* 0x0000000400107825 */ /* 0x001fcc00078e0210 */
[----:B------:R-:W3:Y:S01]  /*02e0*/  LDG.E.CONSTANT R16, desc[UR6][R16.64] ;  /* 0x0000000610107981 */ /* 0x000ee2000c1e9900 */
[----:B-1----:R-:W-:-:S06]  /*02f0*/  IMAD.WIDE R14, R0, 0x4, R14 ;  /* 0x00000004000e7825 */ /* 0x002fcc00078e020e */
[----:B------:R-:W4:Y:S01]  /*0300*/  LDG.E.CONSTANT R15, desc[UR6][R14.64] ;  /* 0x000000060e0f7981 */ /* 0x000f22000c1e9900 */
[----:B--2---:R-:W-:-:S05]  /*0310*/  IMAD.WIDE R12, R0, 0x4, R12 ;  /* 0x00000004000c7825 */ /* 0x004fca00078e020c */
[----:B------:R-:W2:Y:S01]  /*0320*/  LDG.E.CONSTANT R20, desc[UR6][R12.64] ;  /* 0x000000060c147981 */ /* 0x000ea2000c1e9900 */
[----:B------:R-:W-:Y:S01]  /*0330*/  BSSY.RECONVERGENT B0, `(.L_x_0) ;  /* 0x000005e000007945 */ /* 0x000fe20003800200 */
[----:B------:R-:W-:Y:S02]  /*0340*/  MOV R21, 0x7fffffff ;  /* 0x7fffffff00157802 */ /* 0x000fe40000000f00 */
[----:B------:R-:W-:Y:S02]  /*0350*/  MOV R18, 0x7fffffff ;  /* 0x7fffffff00127802 */ /* 0x000fe40000000f00 */
[----:B------:R-:W-:Y:S02]  /*0360*/  MOV R19, 0x7fffffff ;  /* 0x7fffffff00137802 */ /* 0x000fe40000000f00 */
[----:B------:R-:W-:Y:S02]  /*0370*/  MOV R28, 0x7fffffff ;  /* 0x7fffffff001c7802 */ /* 0x000fe40000000f00 */
[----:B------:R-:W-:-:S02]  /*0380*/  MOV R25, 0x7fffffff ;  /* 0x7fffffff00197802 */ /* 0x000fc40000000f00 */
[----:B------:R-:W-:Y:S02]  /*0390*/  MOV R29, 0x7fffffff ;  /* 0x7fffffff001d7802 */ /* 0x000fe40000000f00 */
[----:B------:R-:W-:Y:S02]  /*03a0*/  MOV R27, 0x7fffffff ;  /* 0x7fffffff001b7802 */ /* 0x000fe40000000f00 */
[----:B------:R-:W-:Y:S02]  /*03b0*/  MOV R26, 0x7fffffff ;  /* 0x7fffffff001a7802 */ /* 0x000fe40000000f00 */
[----:B------:R-:W-:Y:S02]  /*03c0*/  MOV R24, 0x7fffffff ;  /* 0x7fffffff00187802 */ /* 0x000fe40000000f00 */
[----:B---3--:R-:W-:-:S04]  /*03d0*/  FSETP.NAN.AND P0, PT, R16, R16, PT ;  /* 0x000000101000720b */ /* 0x008fc80003f08000 */
[----:B----4-:R-:W-:-:S04]  /*03e0*/  FSETP.NAN.OR P0, PT, R15, R15, P0 ;  /* 0x0000000f0f00720b */ /* 0x010fc80000708400 */
[----:B-----5:R-:W-:-:S04]  /*03f0*/  ISETP.GT.OR P0, PT, R2, UR4, P0 ;  /* 0x0000000402007c0c */ /* 0x020fc80008704670 */
[----:B--2---:R-:W-:-:S13]  /*0400*/  FSETP.NAN.OR P0, PT, R20, R20, P0 ;  /* 0x000000141400720b */ /* 0x004fda0000708400 */
[----:B------:R-:W-:Y:S05]  /*0410*/  @P0 BRA `(.L_x_1) ;  /* 0x00000004003c0947 */ /* 0x000fea0003800000 */
[----:B------:R-:W0:Y:S02]  /*0420*/  LDC R12, c[0x0][0x3b0] ;  /* 0x0000ec00ff0c7b82 */ /* 0x000e240000000800 */
[----:B0-----:R-:W-:-:S13]  /*0430*/  ISETP.GT.AND P0, PT, R12, 0x1, PT ;  /* 0x000000010c00780c */ /* 0x001fda0003f04270 */
[----:B------:R-:W-:Y:S05]  /*0440*/  @P0 BRA `(.L_x_2) ;  /* 0x0000000000640947 */ /* 0x000fea0003800000 */
[----:B------:R-:W-:-:S13]  /*0450*/  ISETP.NE.AND P0, PT, R12, RZ, PT ;  /* 0x000000ff0c00720c */ /* 0x000fda0003f05270 */
[----:B------:R-:W-:Y:S05]  /*0460*/  @!P0 BRA `(.L_x_3) ;  /* 0x0000000000348947 */ /* 0x000fea0003800000 */
[----:B------:R-:W-:-:S13]  /*0470*/  ISETP.NE.AND P0, PT, R12, 0x1, PT ;  /* 0x000000010c00780c */ /* 0x000fda0003f05270 */
[----:B------:R-:W-:Y:S05]  /*0480*/  @P0 BRA `(.L_x_1) ;  /* 0x0000000400200947 */ /* 0x000fea0003800000 */
[C-C-:B------:R-:W-:Y:S01]  /*0490*/  FADD R13, R15.reuse, R16.reuse ;  /* 0x000000100f0d7221 */ /* 0x140fe20000000000 */
[----:B------:R-:W-:-:S03]  /*04a0*/  FADD R16, R15, -R16 ;  /* 0x800000100f107221 */ /* 0x000fc60000000000 */
[----:B------:R-:W-:-:S04]  /*04b0*/  FADD R13, R20, R13 ;  /* 0x0000000d140d7221 */ /* 0x000fc80000000000 */
[----:B------:R-:W-:-:S04]  /*04c0*/  FMUL R25, R13, 0.3333333432674407959 ;  /* 0x3eaaaaab0d197820 */ /* 0x000fc80000400000 */
[C-C-:B------:R-:W-:Y:S01]  /*04d0*/  FFMA R28, R16.reuse, 0.3819999992847442627, R25.reuse ;  /* 0x3ec39581101c7823 */ /* 0x140fe20000000019 */
[C-C-:B------:R-:W-:Y:S01]  /*04e0*/  FFMA R19, R16.reuse, 0.61799997091293334961, R25.reuse ;  /* 0x3f1e353f10137823 */ /* 0x140fe20000000019 */
[C-C-:B------:R-:W-:Y:S01]  /*04f0*/  FADD R18, R25.reuse, R16.reuse ;  /* 0x0000001019127221 */ /* 0x140fe20000000000 */
[C-C-:B------:R-:W-:Y:S01]  /*0500*/  FFMA R29, R16.reuse, -0.3819999992847442627, R25.reuse ;  /* 0xbec39581101d7823 */ /* 0x140fe20000000019 */
[----:B------:R-:W-:Y:S01]  /*0510*/  FFMA R27, R16, -0.61799997091293334961, R25 ;  /* 0xbf1e353f101b7823 */ /* 0x000fe20000000019 */
[----:B------:R-:W-:Y:S01]  /*0520*/  FADD R26, R25, -R16 ;  /* 0x80000010191a7221 */ /* 0x000fe20000000000 */
[----:B------:R-:W-:Y:S06]  /*0530*/  BRA `(.L_x_1) ;  /* 0x0000000000f47947 */ /* 0x000fec0003800000 */
.L_x_3:
[C-C-:B------:R-:W-:Y:S01]  /*0540*/  FADD R13, R15.reuse, R16.reuse ;  /* 0x000000100f0d7221 */ /* 0x140fe20000000000 */
[----:B------:R-:W-:-:S03]  /*0550*/  FADD R12, R15, -R16 ;  /* 0x800000100f0c7221 */ /* 0x000fc60000000000 */
[----:B------:R-:W-:-:S04]  /*0560*/  FADD R13, R20, R13 ;  /* 0x0000000d140d7221 */ /* 0x000fc80000000000 */
[----:B------:R-:W-:-:S04]  /*0570*/  FMUL R25, R13, 0.3333333432674407959 ;  /* 0x3eaaaaab0d197820 */ /* 0x000fc80000400000 */
[C---:B------:R-:W-:Y:S01]  /*0580*/  FADD R29, R25.reuse, R25 ;  /* 0x00000019191d7221 */ /* 0x040fe20000000000 */
[C-C-:B------:R-:W-:Y:S01]  /*0590*/  FADD R19, R25.reuse, R12.reuse ;  /* 0x0000000c19137221 */ /* 0x140fe20000000000 */
[----:B------:R-:W-:Y:S02]  /*05a0*/  FADD R27, R25, -R12 ;  /* 0x8000000c191b7221 */ /* 0x000fe40000000000 */
[--C-:B------:R-:W-:Y:S01]  /*05b0*/  FADD R28, -R16, R29.reuse ;  /* 0x0000001d101c7221 */ /* 0x100fe20000000100 */
[----:B------:R-:W-:Y:S01]  /*05c0*/  FADD R29, -R15, R29 ;  /* 0x0000001d0f1d7221 */ /* 0x000fe20000000100 */
[----:B------:R-:W-:Y:S06]  /*05d0*/  BRA `(.L_x_1) ;  /* 0x0000000000cc7947 */ /* 0x000fec0003800000 */
.L_x_2:
[----:B------:R-:W-:-:S04]  /*05e0*/  MOV R13, 0xfffffffe ;  /* 0xfffffffe000d7802 */ /* 0x000fc80000000f00 */
[----:B------:R-:W-:-:S04]  /*05f0*/  VIADDMNMX.U32 R13, R12, R13, 0x3, PT ;  /* 0x000000030c0d7446 */ /* 0x000fc8000380000d */
[----:B------:R-:W-:-:S04]  /*0600*/  SHF.L.U32 R14, R13, 0x2, RZ ;  /* 0x000000020d0e7819 */ /* 0x000fc800000006ff */
[----:B------:R-:W0:Y:S02]  /*0610*/  LDC R12, c[0x2][R14+0x28] ;  /* 0x00800a000e0c7b82 */ /* 0x000e240000000800 */
[----:B0-----:R-:W-:-:S04]  /*0620*/  SHF.R.S32.HI R13, RZ, 0x1f, R12 ;  /* 0x0000001fff0d7819 */ /* 0x001fc8000001140c */
.L_x_43:
[----:B------:R-:W-:Y:S05]  /*0630*/  BRX R12 -0x640                                            (*"BRANCH_TARGETS .L_x_44,.L_x_45,.L_x_46,.L_x_1"*) ;  /* 0xfffffff80c707949 */ /* 0x000fea000383ffff */
.L_x_46:
[C-C-:B------:R-:W-:Y:S01]  /*0640*/  FADD R25, R15.reuse, R16.reuse ;  /* 0x000000100f197221 */ /* 0x140fe20000000000 */
[--C-:B------:R-:W-:Y:S01]  /*0650*/  FADD R12, R16, R16.reuse ;  /* 0x00000010100c7221 */ /* 0x100fe20000000000 */
[C---:B------:R-:W-:Y:S01]  /*0660*/  FADD R26, R15.reuse, R15 ;  /* 0x0000000f0f1a7221 */ /* 0x040fe20000000000 */
[----:B------:R-:W-:Y:S01]  /*0670*/  FADD R24, R15, -R16 ;  /* 0x800000100f187221 */ /* 0x000fe20000000000 */
[----:B------:R-:W-:-:S04]  /*0680*/  FADD R25, RZ, R25 ;  /* 0x00000019ff197221 */ /* 0x000fc80000000000 */
[----:B------:R-:W-:-:S04]  /*0690*/  FMUL R25, R25, 0.25 ;  /* 0x3e80000019197820 */ /* 0x000fc80000400000 */
[--C-:B------:R-:W-:Y:S01]  /*06a0*/  FADD R29, R25, R25.reuse ;  /* 0x00000019191d7221 */ /* 0x100fe20000000000 */
[C-C-:B------:R-:W-:Y:S01]  /*06b0*/  FADD R19, R24.reuse, R25.reuse ;  /* 0x0000001918137221 */ /* 0x140fe20000000000 */
[----:B------:R-:W-:Y:S02]  /*06c0*/  FADD R27, -R24, R25 ;  /* 0x00000019181b7221 */ /* 0x000fe40000000100 */
[----:B------:R-:W-:Y:S01]  /*06d0*/  FADD R12, R29, -R12 ;  /* 0x8000000c1d0c7221 */ /* 0x000fe20000000000 */
[C-C-:B------:R-:W-:Y:S01]  /*06e0*/  FADD R13, R16.reuse, R29.reuse ;  /* 0x0000001d100d7221 */ /* 0x140fe20000000000 */
[--C-:B------:R-:W-:Y:S01]  /*06f0*/  FADD R28, -R16, R29.reuse ;  /* 0x0000001d101c7221 */ /* 0x100fe20000000100 */
[C---:B------:R-:W-:Y:S01]  /*0700*/  FADD R29, -R15.reuse, R29 ;  /* 0x0000001d0f1d7221 */ /* 0x040fe20000000100 */
[----:B------:R-:W-:Y:S01]  /*0710*/  FADD R18, R15, R12 ;  /* 0x0000000c0f127221 */ /* 0x000fe20000000000 */
[----:B------:R-:W-:-:S03]  /*0720*/  FADD R26, -R26, R13 ;  /* 0x0000000d1a1a7221 */ /* 0x000fc60000000100 */
[C---:B------:R-:W-:Y:S01]  /*0730*/  FADD R21, R24.reuse, R18 ;  /* 0x0000001218157221 */ /* 0x040fe20000000000 */
[----:B------:R-:W-:Y:S01]  /*0740*/  FADD R24, -R24, R26 ;  /* 0x0000001a18187221 */ /* 0x000fe20000000100 */
[----:B------:R-:W-:Y:S06]  /*0750*/  BRA `(.L_x_1) ;  /* 0x00000000006c7947 */ /* 0x000fec0003800000 */
.L_x_44:
[C---:B------:R-:W-:Y:S01]  /*0760*/  FSETP.GT.AND P0, PT, R20.reuse, RZ, PT ;  /* 0x000000ff1400720b */ /* 0x040fe20003f04000 */
[C---:B------:R-:W-:Y:S01]  /*0770*/  FADD R13, R15.reuse, R15 ;  /* 0x0000000f0f0d7221 */ /* 0x040fe20000000000 */
[----:B------:R-:W-:Y:S01]  /*0780*/  FSETP.GEU.AND P1, PT, R20, RZ, PT ;  /* 0x000000ff1400720b */ /* 0x000fe20003f2e000 */
[C-C-:B------:R-:W-:Y:S01]  /*0790*/  FADD R14, R16.reuse, R16.reuse ;  /* 0x00000010100e7221 */ /* 0x140fe20000000000 */
[----:B------:R-:W-:Y:S01]  /*07a0*/  FADD R17, R15, R16 ;  /* 0x000000100f117221 */ /* 0x000fe20000000000 */
[----:B------:R-:W-:Y:S01]  /*07b0*/  FADD R13, R16, R13 ;  /* 0x0000000d100d7221 */ /* 0x000fe20000000000 */
[----:B------:R-:W-:-:S03]  /*07c0*/  FADD R12, R20, R20 ;  /* 0x00000014140c7221 */ /* 0x000fc60000000000 */
[----:B------:R-:W-:Y:S01]  /*07d0*/  FADD R25, R20, R13 ;  /* 0x0000000d14197221 */ /* 0x000fe20000000000 */
[----:B------:R-:W-:-:S03]  /*07e0*/  FADD R13, R15, R14 ;  /* 0x0000000e0f0d7221 */ /* 0x000fc60000000000 */
[----:B------:R-:W-:Y:S02]  /*07f0*/  @!P0 FADD R25, R17, R12 ;  /* 0x0000000c11198221 */ /* 0x000fe40000000000 */
[----:B------:R-:W-:-:S04]  /*0800*/  @!P1 FADD R25, R20, R13 ;  /* 0x0000000d14199221 */ /* 0x000fc80000000000 */
[C---:B------:R-:W-:Y:S01]  /*0810*/  FFMA R28, R25.reuse, 0.5, -R16 ;  /* 0x3f000000191c7823 */ /* 0x040fe20000000810 */
[C---:B------:R-:W-:Y:S01]  /*0820*/  FFMA R29, R25.reuse, 0.5, -R15 ;  /* 0x3f000000191d7823 */ /* 0x040fe2000000080f */
[----:B------:R-:W-:Y:S01]  /*0830*/  FMUL R25, R25, 0.25 ;  /* 0x3e80000019197820 */ /* 0x000fe20000400000 */
[----:B------:R-:W-:Y:S06]  /*0840*/  BRA `(.L_x_1) ;  /* 0x0000000000307947 */ /* 0x000fec0003800000 */
.L_x_45:
[C-C-:B------:R-:W-:Y:S01]  /*0850*/  FADD R13, R15.reuse, R16.reuse ;  /* 0x000000100f0d7221 */ /* 0x140fe20000000000 */
[----:B------:R-:W-:-:S03]  /*0860*/  FADD R15, R15, -R16 ;  /* 0x800000100f0f7221 */ /* 0x000fc60000000000 */
[----:B------:R-:W-:Y:S01]  /*0870*/  FADD R13, R20, R13 ;  /* 0x0000000d140d7221 */ /* 0x000fe20000000000 */
[C-C-:B------:R-:W-:Y:S01]  /*0880*/  FFMA R28, R15.reuse, 0.091600000858306884766, R20.reuse ;  /* 0x3dbb98c80f1c7823 */ /* 0x140fe20000000014 */
[C-C-:B------:R-:W-:Y:S01]  /*0890*/  FFMA R19, R15.reuse, 0.18299999833106994629, R20.reuse ;  /* 0x3e3b645a0f137823 */ /* 0x140fe20000000014 */
[C-C-:B------:R-:W-:Y:S01]  /*08a0*/  FFMA R18, R15.reuse, 0.27500000596046447754, R20.reuse ;  /* 0x3e8ccccd0f127823 */ /* 0x140fe20000000014 */
[C-C-:B------:R-:W-:Y:S01]  /*08b0*/  FFMA R21, R15.reuse, 0.55000001192092895508, R20.reuse ;  /* 0x3f0ccccd0f157823 */ /* 0x140fe20000000014 */
[C-C-:B------:R-:W-:Y:S01]  /*08c0*/  FFMA R29, R15.reuse, -0.091600000858306884766, R20.reuse ;  /* 0xbdbb98c80f1d7823 */ /* 0x140fe20000000014 */
[C-C-:B------:R-:W-:Y:S01]  /*08d0*/  FFMA R27, R15.reuse, -0.18299999833106994629, R20.reuse ;  /* 0xbe3b645a0f1b7823 */ /* 0x140fe20000000014 */
[C-C-:B------:R-:W-:Y:S01]  /*08e0*/  FFMA R26, R15.reuse, -0.27500000596046447754, R20.reuse ;  /* 0xbe8ccccd0f1a7823 */ /* 0x140fe20000000014 */
[----:B------:R-:W-:Y:S01]  /*08f0*/  FFMA R24, R15, -0.55000001192092895508, R20 ;  /* 0xbf0ccccd0f187823 */ /* 0x000fe20000000014 */
[----:B------:R-:W-:-:S07]  /*0900*/  FMUL R25, R13, 0.3333333432674407959 ;  /* 0x3eaaaaab0d197820 */ /* 0x000fce0000400000 */
.L_x_1:
[----:B------:R-:W-:Y:S05]  /*0910*/  BSYNC.RECONVERGENT B0 ;  /* 0x0000000000007941 */ /* 0x000fea0003800200 */
.L_x_0:
[----:B------:R-:W0:Y:S01]  /*0920*/  LDC.64 R12, c[0x0][0x3b8] ;  /* 0x0000ee00ff0c7b82 */ /* 0x000e220000000a00 */
[----:B------:R-:W-:Y:S01]  /*0930*/  IADD3 R11, PT, PT, R11, 0x1, RZ ;  /* 0x000000010b0b7810 */ /* 0x000fe20007ffe0ff */
[----:B------:R-:W-:-:S03]  /*0940*/  UIADD3 UR4, UPT, UPT, UR4, 0x1, URZ ;  /* 0x0000000104047890 */ /* 0x000fc6000fffe0ff */
[----:B------:R-:W-:Y:S01]  /*0950*/  ISETP.NE.AND P0, PT, R11, RZ, PT ;  /* 0x000000ff0b00720c */ /* 0x000fe20003f05270 */
[C---:B0-----:R-:W-:Y:S01]  /*0960*/  IMAD.WIDE R16, R0.reuse, 0x4, R12 ;  /* 0x0000000400107825 */ /* 0x041fe200078e020c */
[----:B------:R-:W-:-:S03]  /*0970*/  IADD3 R0, PT, PT, R0, UR5, RZ ;  /* 0x0000000500007c10 */ /* 0x000fc6000fffe0ff */
[C-C-:B------:R-:W-:Y:S01]  /*0980*/  IMAD.WIDE R14, R3.reuse, 0x4, R12.reuse ;  /* 0x00000004030e7825 */ /* 0x140fe200078e020c */
[----:B------:R0:W-:Y:S01]  /*0990*/  STG.E desc[UR6][R16.64], R21 ;  /* 0x0000001510007986 */ /* 0x0001e2000c101906 */
[----:B------:R-:W-:Y:S02]  /*09a0*/  IADD3 R3, PT, PT, R3, UR5, RZ ;  /* 0x0000000503037c10 */ /* 0x000fe4000fffe0ff */
[C---:B------:R-:W-:Y:S01]  /*09b0*/  IMAD.WIDE R22, R4.reuse, 0x4, R12 ;  /* 0x0000000404167825 */ /* 0x040fe200078e020c */
[----:B------:R1:W-:Y:S01]  /*09c0*/  STG.E desc[UR6][R14.64], R18 ;  /* 0x000000120e007986 */ /* 0x0003e2000c101906 */
[----:B------:R-:W-:-:S03]  /*09d0*/  IADD3 R4, PT, PT, R4, UR5, RZ ;  /* 0x0000000504047c10 */ /* 0x000fc6000fffe0ff */
[----:B------:R2:W-:Y:S01]  /*09e0*/  STG.E desc[UR6][R22.64], R19 ;  /* 0x0000001316007986 */ /* 0x0005e2000c101906 */
[C---:B0-----:R-:W-:Y:S01]  /*09f0*/  IMAD.WIDE R20, R5.reuse, 0x4, R12 ;  /* 0x0000000405147825 */ /* 0x041fe200078e020c */
[----:B------:R-:W-:-:S03]  /*0a00*/  IADD3 R5, PT, PT, R5, UR5, RZ ;  /* 0x0000000505057c10 */ /* 0x000fc6000fffe0ff */
[C-C-:B-1----:R-:W-:Y:S01]  /*0a10*/  IMAD.WIDE R14, R6.reuse, 0x4, R12.reuse ;  /* 0x00000004060e7825 */ /* 0x142fe200078e020c */
[----:B------:R0:W-:Y:S01]  /*0a20*/  STG.E desc[UR6][R20.64], R28 ;  /* 0x0000001c14007986 */ /* 0x0001e2000c101906 */
[----:B------:R-:W-:Y:S02]  /*0a30*/  IADD3 R6, PT, PT, R6, UR5, RZ ;  /* 0x0000000506067c10 */ /* 0x000fe4000fffe0ff */
[C-C-:B------:R-:W-:Y:S01]  /*0a40*/  IMAD.WIDE R16, R7.reuse, 0x4, R12.reuse ;  /* 0x0000000407107825 */ /* 0x140fe200078e020c */
[----:B------:R1:W-:Y:S01]  /*0a50*/  STG.E desc[UR6][R14.64], R25 ;  /* 0x000000190e007986 */ /* 0x0003e2000c101906 */
[----:B------:R-:W-:Y:S02]  /*0a60*/  IADD3 R7, PT, PT, R7, UR5, RZ ;  /* 0x0000000507077c10 */ /* 0x000fe4000fffe0ff */
[C---:B--2---:R-:W-:Y:S01]  /*0a70*/  IMAD.WIDE R18, R8.reuse, 0x4, R12 ;  /* 0x0000000408127825 */ /* 0x044fe200078e020c */
[----:B------:R1:W-:Y:S01]  /*0a80*/  STG.E desc[UR6][R16.64], R29 ;  /* 0x0000001d10007986 */ /* 0x0003e2000c101906 */
[----:B------:R-:W-:-:S02]  /*0a90*/  IADD3 R8, PT, PT, R8, UR5, RZ ;  /* 0x0000000508087c10 */ /* 0x000fc4000fffe0ff */
[C-C-:B0-----:R-:W-:Y:S01]  /*0aa0*/  IMAD.WIDE R20, R9.reuse, 0x4, R12.reuse ;  /* 0x0000000409147825 */ /* 0x141fe200078e020c */
[----:B------:R1:W-:Y:S01]  /*0ab0*/  STG.E desc[UR6][R18.64], R27 ;  /* 0x0000001b12007986 */ /* 0x0003e2000c101906 */
[----:B------:R-:W-:Y:S02]  /*0ac0*/  IADD3 R9, PT, PT, R9, UR5, RZ ;  /* 0x0000000509097c10 */ /* 0x000fe4000fffe0ff */
[C---:B------:R-:W-:Y:S01]  /*0ad0*/  IMAD.WIDE R12, R10.reuse, 0x4, R12 ;  /* 0x000000040a0c7825 */ /* 0x040fe200078e020c */
[----:B------:R1:W-:Y:S01]  /*0ae0*/  STG.E desc[UR6][R20.64], R26 ;  /* 0x0000001a14007986 */ /* 0x0003e2000c101906 */
[----:B------:R-:W-:-:S03]  /*0af0*/  IADD3 R10, PT, PT, R10, UR5, RZ ;  /* 0x000000050a0a7c10 */ /* 0x000fc6000fffe0ff */
[----:B------:R1:W-:Y:S01]  /*0b00*/  STG.E desc[UR6][R12.64], R24 ;  /* 0x000000180c007986 */ /* 0x0003e2000c101906 */
[----:B------:R-:W-:Y:S05]  /*0b10*/  @P0 BRA `(.L_x_4) ;  /* 0xfffffff400e00947 */ /* 0x000fea000383ffff */
[----:B------:R-:W-:Y:S05]  /*0b20*/  EXIT ;  /* 0x000000000000794d */ /* 0x000fea0003800000 */
.L_x_39:
[C---:B------:R-:W-:Y:S01]  /*0b30*/  IMAD R5, R11.reuse, UR8, RZ ;  /* 0x000000080b057c24 */ /* 0x040fe2000f8e02ff */
[C---:B------:R-:W-:Y:S01]  /*0b40*/  ISETP.NE.AND P1, PT, R8.reuse, 0x4, PT ;  /* 0x000000040800780c */ /* 0x040fe20003f25270 */
[----:B------:R-:W0:Y:S01]  /*0b50*/  LDCU UR5, c[0x0][0x3a8] ;  /* 0x00007500ff0577ac */ /* 0x000e220008000800 */
[----:B------:R-:W-:Y:S01]  /*0b60*/  IADD3 R3, PT, PT, -R11, RZ, RZ ;  /* 0x000000ff0b037210 */ /* 0x000fe20007ffe1ff */
[C-C-:B------:R-:W-:Y:S01]  /*0b70*/  IMAD R7, R5.reuse, 0x3, R4.reuse ;  /* 0x0000000305077824 */ /* 0x140fe200078e0204 */
[CC--:B------:R-:W-:Y:S01]  /*0b80*/  LEA R6, R5.reuse, R4.reuse, 0x1 ;  /* 0x0000000405067211 */ /* 0x0c0fe200078e08ff */
[C-C-:B------:R-:W-:Y:S01]  /*0b90*/  IMAD R9, R5.reuse, 0x5, R4.reuse ;  /* 0x0000000505097824 */ /* 0x140fe200078e0204 */
[----:B------:R-:W-:Y:S01]  /*0ba0*/  ISETP.NE.AND P2, PT, R8, 0x2, P1 ;  /* 0x000000020800780c */ /* 0x000fe20000f45270 */
[C-C-:B------:R-:W-:Y:S01]  /*0bb0*/  IMAD R10, R5.reuse, 0x6, R4.reuse ;  /* 0x00000006050a7824 */ /* 0x140fe200078e0204 */
[CC--:B------:R-:W-:Y:S01]  /*0bc0*/  LEA R8, R5.reuse, R4.reuse, 0x2 ;  /* 0x0000000405087211 */ /* 0x0c0fe200078e10ff */
[C---:B------:R-:W-:Y:S01]  /*0bd0*/  IMAD R11, R5.reuse, 0x7, R4 ;  /* 0x00000007050b7824 */ /* 0x040fe200078e0204 */
[----:B------:R-:W-:-:S02]  /*0be0*/  LEA R12, R5, R4, 0x3 ;  /* 0x00000004050c7211 */ /* 0x000fc400078e18ff */
[----:B------:R-:W-:Y:S02]  /*0bf0*/  IADD3 R4, PT, PT, R0, R5, RZ ;  /* 0x0000000500047210 */ /* 0x000fe40007ffe0ff */
[----:B------:R-:W-:Y:S02]  /*0c00*/  IADD3 R5, PT, PT, R6, UR4, RZ ;  /* 0x0000000406057c10 */ /* 0x000fe4000fffe0ff */
[----:B------:R-:W-:Y:S02]  /*0c10*/  IADD3 R6, PT, PT, R7, UR4, RZ ;  /* 0x0000000407067c10 */ /* 0x000fe4000fffe0ff */
[----:B------:R-:W-:Y:S02]  /*0c20*/  IADD3 R7, PT, PT, R8, UR4, RZ ;  /* 0x0000000408077c10 */ /* 0x000fe4000fffe0ff */
[----:B------:R-:W-:Y:S02]  /*0c30*/  IADD3 R8, PT, PT, R9, UR4, RZ ;  /* 0x0000000409087c10 */ /* 0x000fe4000fffe0ff */
[----:B------:R-:W-:-:S02]  /*0c40*/  IADD3 R9, PT, PT, R10, UR4, RZ ;  /* 0x000000040a097c10 */ /* 0x000fc4000fffe0ff */
[----:B------:R-:W-:Y:S02]  /*0c50*/  IADD3 R10, PT, PT, R11, UR4, RZ ;  /* 0x000000040b0a7c10 */ /* 0x000fe4000fffe0ff */
[----:B------:R-:W-:Y:S01]  /*0c60*/  IADD3 R11, PT, PT, R12, UR4, RZ ;  /* 0x000000040c0b7c10 */ /* 0x000fe2000fffe0ff */
[----:B0-----:R-:W-:-:S06]  /*0c70*/  UMOV UR4, URZ ;  /* 0x000000ff00047c82 */ /* 0x001fcc0008000000 */
.L_x_8:
[----:B0-----:R-:W0:Y:S08]  /*0c80*/  LDC.64 R16, c[0x0][0x388] ;  /* 0x0000e200ff107b82 */ /* 0x001e300000000a00 */
[----:B------:R-:W1:Y:S08]  /*0c90*/  LDC.64 R20, c[0x0][0x380] ;  /* 0x0000e000ff147b82 */ /* 0x000e700000000a00 */
[----:B------:R-:W2:Y:S08]  /*0ca0*/  LDC.64 R18, c[0x0][0x398] ;  /* 0x0000e600ff127b82 */ /* 0x000eb00000000a00 */
[----:B------:R-:W3:Y:S01]  /*0cb0*/  LDC.64 R12, c[0x0][0x390] ;  /* 0x0000e400ff0c7b82 */ /* 0x000ee20000000a00 */
[----:B0-----:R-:W-:-:S06]  /*0cc0*/  IMAD.WIDE R16, R0, 0x4, R16 ;  /* 0x0000000400107825 */ /* 0x001fcc00078e0210 */
[----:B------:R-:W4:Y:S01]  /*0cd0*/  LDG.E.CONSTANT R17, desc[UR6][R16.64] ;  /* 0x0000000610117981 */ /* 0x000f22000c1e9900 */
[----:B-1----:R-:W-:-:S05]  /*0ce0*/  IMAD.WIDE R20, R0, 0x4, R20 ;  /* 0x0000000400147825 */ /* 0x002fca00078e0214 */
[----:B------:R0:W4:Y:S01]  /*0cf0*/  LDG.E.CONSTANT R14, desc[UR6][R20.64] ;  /* 0x00000006140e7981 */ /* 0x000122000c1e9900 */
[----:B--2---:R-:W-:-:S06]  /*0d00*/  IMAD.WIDE R18, R0, 0x4, R18 ;  /* 0x0000000400127825 */ /* 0x004fcc00078e0212 */
[----:B------:R-:W2:Y:S01]  /*0d10*/  LDG.E.CONSTANT R19, desc[UR6][R18.64] ;  /* 0x0000000612137981 */ /* 0x000ea2000c1e9900 */
[----:B---3--:R-:W-:-:S05]  /*0d20*/  IMAD.WIDE R12, R0, 0x4, R12 ;  /* 0x00000004000c7825 */ /* 0x008fca00078e020c */
[----:B------:R-:W3:Y:S01]  /*0d30*/  LDG.E.CONSTANT R22, desc[UR6][R12.64] ;  /* 0x000000060c167981 */ /* 0x000ee2000c1e9900 */
[----:B------:R-:W-:Y:S01]  /*0d40*/  BSSY.RECONVERGENT B0, `(.L_x_5) ;  /* 0x0000063000007945 */ /* 0x000fe20003800200 */
[----:B------:R-:W-:Y:S02]  /*0d50*/  MOV R15, 0x7fffffff ;  /* 0x7fffffff000f7802 */ /* 0x000fe40000000f00 */
[----:B------:R-:W-:Y:S02]  /*0d60*/  MOV R29, 0x7fffffff ;  /* 0x7fffffff001d7802 */ /* 0x000fe40000000f00 */
[----:B0-----:R-:W-:Y:S02]  /*0d70*/  MOV R21, 0x7fffffff ;  /* 0x7fffffff00157802 */ /* 0x001fe40000000f00 */
[----:B------:R-:W-:Y:S02]  /*0d80*/  MOV R25, 0x7fffffff ;  /* 0x7fffffff00197802 */ /* 0x000fe40000000f00 */
[----:B------:R-:W-:-:S02]  /*0d90*/  MOV R20, 0x7fffffff ;  /* 0x7fffffff00147802 */ /* 0x000fc40000000f00 */
[----:B------:R-:W-:Y:S02]  /*0da0*/  MOV R24, 0x7fffffff ;  /* 0x7fffffff00187802 */ /* 0x000fe40000000f00 */
[----:B------:R-:W-:Y:S02]  /*0db0*/  MOV R26, 0x7fffffff ;  /* 0x7fffffff001a7802 */ /* 0x000fe40000000f00 */
[----:B------:R-:W-:Y:S02]  /*0dc0*/  MOV R27, 0x7fffffff ;  /* 0x7fffffff001b7802 */ /* 0x000fe40000000f00 */
[----:B------:R-:W-:Y:S02]  /*0dd0*/  MOV R28, 0x7fffffff ;  /* 0x7fffffff001c7802 */ /* 0x000fe40000000f00 */
[----:B----4-:R-:W-:-:S04]  /*0de0*/  FSETP.NAN.AND P0, PT, R17, R17, PT ;  /* 0x000000111100720b */ /* 0x010fc80003f08000 */
[----:B------:R-:W-:-:S04]  /*0df0*/  FSETP.NUM.AND P0, PT, R14, R14, !P0 ;  /* 0x0000000e0e00720b */ /* 0x000fc80004707000 */
[----:B-----5:R-:W-:Y:S02]  /*0e00*/  ISETP.LE.AND P3, PT, R2, UR4, P0 ;  /* 0x0000000402007c0c */ /* 0x020fe40008763270 */
[----:B--2---:R-:W-:Y:S02]  /*0e10*/  FSETP.NUM.OR P0, PT, R19, R19, P2 ;  /* 0x000000131300720b */ /* 0x004fe40001707400 */
[----:B---3--:R-:W-:-:S04]  /*0e20*/  FSETP.NUM.AND P3, PT, R22, R22, P3 ;  /* 0x000000161600720b */ /* 0x008fc80001f67000 */
[----:B------:R-:W-:-:S13]  /*0e30*/  PLOP3.LUT P0, PT, P3, P0, PT, 0x80, 0x8 ;  /* 0x000000000008781c */ /* 0x000fda0001f01070 */
[----:B------:R-:W-:Y:S05]  /*0e40*/  @!P0 BRA `(.L_x_6) ;  /* 0x0000000400488947 */ /* 0x000fea0003800000 */
[----:B------:R-:W0:Y:S02]  /*0e50*/  LDC R12, c[0x0][0x3b0] ;  /* 0x0000ec00ff0c7b82 */ /* 0x000e240000000800 */
[----:B0-----:R-:W-:-:S13]  /*0e60*/  ISETP.GT.AND P0, PT, R12, 0x1, PT ;  /* 0x000000010c00780c */ /* 0x001fda0003f04270 */
[----:B------:R-:W-:Y:S05]  /*0e70*/  @P0 BRA `(.L_x_7) ;  /* 0x0000000000680947 */ /* 0x000fea0003800000 */
[----:B------:R-:W-:-:S04]  /*0e80*/  VIMNMX.U32 R12, PT, PT, R12, 0x2, PT ;  /* 0x000000020c0c7848 */ /* 0x000fc80003fe0000 */
[----:B------:R-:W-:-:S04]  /*0e90*/  SHF.L.U32 R16, R12, 0x2, RZ ;  /* 0x000000020c107819 */ /* 0x000fc800000006ff */
[----:B------:R-:W0:Y:S02]  /*0ea0*/  LDC R12, c[0x2][R16+0x10] ;  /* 0x00800400100c7b82 */ /* 0x000e240000000800 */
[----:B0-----:R-:W-:-:S04]  /*0eb0*/  SHF.R.S32.HI R13, RZ, 0x1f, R12 ;  /* 0x0000001fff0d7819 */ /* 0x001fc8000001140c */
.L_x_48:
[----:B------:R-:W-:Y:S05]  /*0ec0*/  BRX R12 -0xed0                                            (*"BRANCH_TARGETS .L_x_49,.L_x_50,.L_x_6"*) ;  /* 0xfffffff00c4c7949 */ /* 0x000fea000383ffff */
.L_x_50:
        /* <DEDUP_REMOVED lines=11> */
.L_x_49:
[----:B------:R-:W-:-:S04]  /*0f80*/  FADD R13, R14, R17 ;  /* 0x000000110e0d7221 */ /* 0x000fc80000000000 */
[----:B------:R-:W-:-:S04]  /*0f90*/  FADD R13, R22, R13 ;  /* 0x0000000d160d7221 */ /* 0x000fc80000000000 */
[----:B------:R-:W-:Y:S01]  /*0fa0*/  FMUL R20, R13, 0.3333333432674407959 ;  /* 0x3eaaaaab0d147820 */ /* 0x000fe20000400000 */
[----:B------:R-:W-:-:S03]  /*0fb0*/  FADD R13, R14, -R17 ;  /* 0x800000110e0d7221 */ /* 0x000fc60000000000 */
[C---:B------:R-:W-:Y:S01]  /*0fc0*/  FADD R24, R20.reuse, R20 ;  /* 0x0000001414187221 */ /* 0x040fe20000000000 */
[C-C-:B------:R-:W-:Y:S01]  /*0fd0*/  FADD R21, R20.reuse, R13.reuse ;  /* 0x0000000d14157221 */ /* 0x140fe20000000000 */
[----:B------:R-:W-:Y:S02]  /*0fe0*/  FADD R26, R20, -R13 ;  /* 0x8000000d141a7221 */ /* 0x000fe40000000000 */
[--C-:B------:R-:W-:Y:S01]  /*0ff0*/  FADD R25, -R17, R24.reuse ;  /* 0x0000001811197221 */ /* 0x100fe20000000100 */
[----:B------:R-:W-:Y:S01]  /*1000*/  FADD R24, -R14, R24 ;  /* 0x000000180e187221 */ /* 0x000fe20000000100 */
[----:B------:R-:W-:Y:S06]  /*1010*/  BRA `(.L_x_6) ;  /* 0x0000000000d47947 */ /* 0x000fec0003800000 */
.L_x_7:
[----:B------:R-:W-:-:S04]  /*1020*/  MOV R13, 0xfffffffe ;  /* 0xfffffffe000d7802 */ /* 0x000fc80000000f00 */
[----:B------:R-:W-:-:S04]  /*1030*/  VIADDMNMX.U32 R12, R12, R13, 0x2, PT ;  /* 0x000000020c0c7446 */ /* 0x000fc8000380000d */
[----:B------:R-:W-:-:S04]  /*1040*/  SHF.L.U32 R16, R12, 0x2, RZ ;  /* 0x000000020c107819 */ /* 0x000fc800000006ff */
[----:B------:R-:W0:Y:S02]  /*1050*/  LDC R12, c[0x2][R16+0x1c] ;  /* 0x00800700100c7b82 */ /* 0x000e240000000800 */
[----:B0-----:R-:W-:-:S04]  /*1060*/  SHF.R.S32.HI R13, RZ, 0x1f, R12 ;  /* 0x0000001fff0d7819 */ /* 0x001fc8000001140c */
.L_x_52:
[----:B------:R-:W-:Y:S05]  /*1070*/  BRX R12 -0x1080                                           (*"BRANCH_TARGETS .L_x_53,.L_x_54,.L_x_55"*) ;  /* 0xffffffec0ce07949 */ /* 0x000fea000383ffff */
.L_x_55:
[----:B------:R-:W-:Y:S05]  /*1080*/  @P1 BRA `(.L_x_6) ;  /* 0x0000000000b81947 */ /* 0x000fea0003800000 */
[----:B------:R-:W-:Y:S01]  /*1090*/  FADD R19, R19, R19 ;  /* 0x0000001313137221 */ /* 0x000fe20000000000 */
[C-C-:B------:R-:W-:Y:S01]  /*10a0*/  FADD R12, R14.reuse, R17.reuse ;  /* 0x000000110e0c7221 */ /* 0x140fe20000000000 */
[--C-:B------:R-:W-:Y:S01]  /*10b0*/  FADD R13, R17, R17.reuse ;  /* 0x00000011110d7221 */ /* 0x100fe20000000000 */
[C---:B------:R-:W-:Y:S01]  /*10c0*/  FADD R27, R14.reuse, R14 ;  /* 0x0000000e0e1b7221 */ /* 0x040fe20000000000 */
[----:B------:R-:W-:Y:S01]  /*10d0*/  FADD R28, R14, -R17 ;  /* 0x800000110e1c7221 */ /* 0x000fe20000000000 */
[----:B------:R-:W-:-:S04]  /*10e0*/  FADD R19, R12, R19 ;  /* 0x000000130c137221 */ /* 0x000fc80000000000 */
        /* <DEDUP_REMOVED lines=13> */
.L_x_54:
        /* <DEDUP_REMOVED lines=11> */
[----:B------:R-:W-:Y:S01]  /*1270*/  FMUL R20, R13, 0.3333333432674407959 ;  /* 0x3eaaaaab0d147820 */ /* 0x000fe20000400000 */
[----:B------:R-:W-:Y:S06]  /*1280*/  BRA `(.L_x_6) ;  /* 0x0000000000387947 */ /* 0x000fec0003800000 */
.L_x_53:
[-C--:B------:R-:W-:Y:S01]  /*1290*/  FSETP.GT.AND P0, PT, R22, R19.reuse, PT ;  /* 0x000000131600720b */ /* 0x080fe20003f04000 */
[----:B------:R-:W-:Y:S01]  /*12a0*/  FADD R12, R14, R14 ;  /* 0x0000000e0e0c7221 */ /* 0x000fe20000000000 */
[----:B------:R-:W-:Y:S01]  /*12b0*/  FSETP.GEU.AND P3, PT, R22, R19, PT ;  /* 0x000000131600720b */ /* 0x000fe20003f6e000 */
        /* <DEDUP_REMOVED lines=10> */
[----:B------:R-:W-:-:S07]  /*1360*/  FMUL R20, R20, 0.25 ;  /* 0x3e80000014147820 */ /* 0x000fce0000400000 */
.L_x_6:
[----:B------:R-:W-:Y:S05]  /*1370*/  BSYNC.RECONVERGENT B0 ;  /* 0x0000000000007941 */ /* 0x000fea0003800200 */
.L_x_5:
[----:B------:R-:W0:Y:S01]  /*1380*/  LDC.64 R12, c[0x0][0x3b8] ;  /* 0x0000ee00ff0c7b82 */ /* 0x000e220000000a00 */
[----:B------:R-:W-:-:S04]  /*1390*/  IADD3 R3, PT, PT, R3, 0x1, RZ ;  /* 0x0000000103037810 */ /* 0x000fc80007ffe0ff */
[----:B------:R-:W-:Y:S01]  /*13a0*/  ISETP.NE.AND P0, PT, R3, RZ, PT ;  /* 0x000000ff0300720c */ /* 0x000fe20003f05270 */
[C---:B0-----:R-:W-:Y:S01]  /*13b0*/  IMAD.WIDE R22, R0.reuse, 0x4, R12 ;  /* 0x0000000400167825 */ /* 0x041fe200078e020c */
[----:B------:R-:W-:-:S03]  /*13c0*/  IADD3 R0, PT, PT, R0, UR5, RZ ;  /* 0x0000000500007c10 */ /* 0x000fc6000fffe0ff */
[C-C-:B------:R-:W-:Y:S01]  /*13d0*/  IMAD.WIDE R16, R4.reuse, 0x4, R12.reuse ;  /* 0x0000000404107825 */ /* 0x140fe200078e020c */
[----:B------:R0:W-:Y:S01]  /*13e0*/  STG.E desc[UR6][R22.64], R15 ;  /* 0x0000000f16007986 */ /* 0x0001e2000c101906 */
[----:B------:R-:W-:Y:S02]  /*13f0*/  IADD3 R4, PT, PT, R4, UR5, RZ ;  /* 0x0000000504047c10 */ /* 0x000fe4000fffe0ff */
[C-C-:B------:R-:W-:Y:S01]  /*1400*/  IMAD.WIDE R18, R6.reuse, 0x4, R12.reuse ;  /* 0x0000000406127825 */ /* 0x140fe200078e020c */
[----:B------:R1:W-:Y:S01]  /*1410*/  STG.E desc[UR6][R16.64], R29 ;  /* 0x0000001d10007986 */ /* 0x0003e2000c101906 */
[----:B------:R-:W-:Y:S02]  /*1420*/  IADD3 R6, PT, PT, R6, UR5, RZ ;  /* 0x0000000506067c10 */ /* 0x000fe4000fffe0ff */
        /* <DEDUP_REMOVED lines=13> */
[C---:B------:R-:W-:Y:S01]  /*1500*/  IMAD.WIDE R12, R11.reuse, 0x4, R12 ;  /* 0x000000040b0c7825 */ /* 0x040fe200078e020c */
[----:B------:R0:W-:Y:S01]  /*1510*/  STG.E desc[UR6][R18.64], R24 ;  /* 0x0000001812007986 */ /* 0x0001e2000c101906 */
[----:B------:R-:W-:-:S03]  /*1520*/  IADD3 R11, PT, PT, R11, UR5, RZ ;  /* 0x000000050b0b7c10 */ /* 0x000fc6000fffe0ff */
[----:B------:R0:W-:Y:S04]  /*1530*/  STG.E desc[UR6][R16.64], R26 ;  /* 0x0000001a10007986 */ /* 0x0001e8000c101906 */
[----:B------:R0:W-:Y:S04]  /*1540*/  STG.E desc[UR6][R22.64], R27 ;  /* 0x0000001b16007986 */ /* 0x0001e8000c101906 */
[----:B------:R0:W-:Y:S01]  /*1550*/  STG.E desc[UR6][R12.64], R28 ;  /* 0x0000001c0c007986 */ /* 0x0001e2000c101906 */
[----:B------:R-:W-:Y:S05]  /*1560*/  @!P0 EXIT ;  /* 0x000000000000894d */ /* 0x000fea0003800000 */
[----:B------:R-:W-:Y:S01]  /*1570*/  UIADD3 UR4, UPT, UPT, UR4, 0x1, URZ ;  /* 0x0000000104047890 */ /* 0x000fe2000fffe0ff */
[----:B------:R-:W-:Y:S11]  /*1580*/  BRA `(.L_x_8) ;  /* 0xfffffff400bc7947 */ /* 0x000ff6000383ffff */
.L_x_9:
[----:B------:R-:W-:-:S00]  /*1590*/  BRA `(.L_x_9) ;  /* 0xfffffffc00fc7947 */ /* 0x000fc0000383ffff */
[----:B------:R-:W-:-:S00]  /*15a0*/  NOP ;  /* 0x0000000000007918 */ /* 0x000fc00000000000 */
        /* <DEDUP_REMOVED lines=13> */
.L_x_56:


//--------------------- .text.pivot_batch_f32     --------------------------
	.section	.text.pivot_batch_f32,"ax",@progbits
	.align	128
        .global         pivot_batch_f32
        .type           pivot_batch_f32,@function
        .size           pivot_batch_f32,(.L_x_57 - pivot_batch_f32)
        .other          pivot_batch_f32,@"STO_CUDA_ENTRY STV_DEFAULT"
pivot_batch_f32:
.text.pivot_batch_f32:
[----:B------:R-:W-:Y:S08]  /*0000*/  LDC R1, c[0x0][0x37c] ;  /* 0x0000df00ff017b82 */ /* 0x000ff00000000800 */
[----:B------:R-:W0:Y:S02]  /*0010*/  S2UR UR4, SR_CTAID.Y ;  /* 0x00000000000479c3 */ /* 0x000e240000002600 */
[----:B0-----:R-:W-:-:S13]  /*0020*/  ISETP.NE.AND P0, PT, RZ, UR4, PT ;  /* 0x00000004ff007c0c */ /* 0x001fda000bf05270 */
[----:B------:R-:W-:Y:S05]  /*0030*/  @P0 EXIT ;  /* 0x000000000000094d */ /* 0x000fea0003800000 */
[----:B------:R-:W0:Y:S01]  /*0040*/  S2R R0, SR_TID.X ;  /* 0x0000000000007919 */ /* 0x000e220000002100 */
[----:B------:R-:W1:Y:S01]  /*0050*/  LDCU.64 UR10, c[0x0][0x358] ;  /* 0x00006b00ff0a77ac */ /* 0x000e620008000a00 */
[----:B------:R-:W-:Y:S01]  /*0060*/  BSSY.RECONVERGENT B0, `(.L_x_10) ;  /* 0x00000ad000007945 */ /* 0x000fe20003800200 */
[----:B0-----:R-:W-:-:S13]  /*0070*/  ISETP.NE.AND P0, PT, R0, RZ, PT ;  /* 0x000000ff0000720c */ /* 0x001fda0003f05270 */
[----:B-1----:R-:W-:Y:S05]  /*0080*/  @P0 BRA `(.L_x_11) ;  /* 0x0000000800a80947 */ /* 0x002fea0003800000 */
[----:B------:R-:W0:Y:S01]  /*0090*/  LDCU UR5, c[0x0][0x3b0] ;  /* 0x00007600ff0577ac */ /* 0x000e220008000800 */
[----:B------:R-:W-:Y:S01]  /*00a0*/  PRMT R3, RZ, 0x7610, R3 ;  /* 0x00007610ff037816 */ /* 0x000fe20000000003 */
[----:B0-----:R-:W-:-:S09]  /*00b0*/  UISETP.GE.AND UP0, UPT, UR5, 0x1, UPT ;  /* 0x000000010500788c */ /* 0x001fd2000bf06270 */
[----:B------:R-:W-:Y:S05]  /*00c0*/  BRA.U !UP0, `(.L_x_12) ;  /* 0x0000000908887547 */ /* 0x000fea000b800000 */
[----:B------:R-:W-:Y:S01]  /*00d0*/  UISETP.GE.U32.AND UP0, UPT, UR5, 0x10, UPT ;  /* 0x000000100500788c */ /* 0x000fe2000bf06070 */
[----:B------:R-:W-:Y:S01]  /*00e0*/  PRMT R3, RZ, 0x7610, R3 ;  /* 0x00007610ff037816 */ /* 0x000fe20000000003 */
[----:B------:R-:W-:Y:S01]  /*00f0*/  ULOP3.LUT UR4, UR5, 0xf, URZ, 0xc0, !UPT ;  /* 0x0000000f05047892 */ /* 0x000fe2000f8ec0ff */
[----:B------:R-:W-:-:S03]  /*0100*/  IMAD.MOV.U32 R2, RZ, RZ, RZ ;  /* 0x000000ffff027224 */ /* 0x000fc600078e00ff */
[----:B------:R-:W-:-:S03]  /*0110*/  UISETP.NE.AND UP1, UPT, UR4, URZ, UPT ;  /* 0x000000ff0400728c */ /* 0x000fc6000bf25270 */
[----:B------:R-:W-:Y:S08]  /*0120*/  BRA.U !UP0, `(.L_x_13) ;  /* 0x0000000508447547 */ /* 0x000ff0000b800000 */
[----:B------:R-:W-:Y:S01]  /*0130*/  ULOP3.LUT UR6, UR5, 0x7ffffff0, URZ, 0xc0, !UPT ;  /* 0x7ffffff005067892 */ /* 0x000fe2000f8ec0ff */
[----:B------:R-:W-:Y:S01]  /*0140*/  PRMT R3, RZ, 0x7610, R3 ;  /* 0x00007610ff037816 */ /* 0x000fe20000000003 */
[----:B------:R-:W-:-:S04]  /*0150*/  IMAD.MOV.U32 R7, RZ, RZ, RZ ;  /* 0x000000ffff077224 */ /* 0x000fc800078e00ff */
[----:B------:R-:W-:-:S07]  /*0160*/  MOV R2, UR6 ;  /* 0x0000000600027c02 */ /* 0x000fce0008000f00 */
.L_x_14:
[----:B------:R-:W0:Y:S02]  /*0170*/  LDC.64 R4, c[0x0][0x3a0] ;  /* 0x0000e800ff047b82 */ /* 0x000e240000000a00 */
[----:B0-----:R-:W-:-:S05]  /*0180*/  IMAD.WIDE.U32 R4, R7, 0x4, R4 ;  /* 0x0000000407047825 */ /* 0x001fca00078e0004 */
[----:B------:R-:W2:Y:S04]  /*0190*/  LDG.E.CONSTANT R8, desc[UR10][R4.64] ;  /* 0x0000000a04087981 */ /* 0x000ea8000c1e9900 */
[----:B------:R-:W3:Y:S04]  /*01a0*/  LDG.E.CONSTANT R6, desc[UR10][R4.64+0x4] ;  /* 0x0000040a04067981 */ /* 0x000ee8000c1e9900 */
[----:B------:R-:W4:Y:S04]  /*01b0*/  LDG.E.CONSTANT R9, desc[UR10][R4.64+0x8] ;  /* 0x0000080a04097981 */ /* 0x000f28000c1e9900 */
[----:B------:R-:W5:Y:S04]  /*01c0*/  LDG.E.CONSTANT R10, desc[UR10][R4.64+0xc] ;  /* 0x00000c0a040a7981 */ /* 0x000f68000c1e9900 */
        /* <DEDUP_REMOVED lines=11> */
[----:B------:R0:W5:Y:S01]  /*0280*/  LDG.E.CONSTANT R22, desc[UR10][R4.64+0x3c] ;  /* 0x00003c0a04167981 */ /* 0x000162000c1e9900 */
[----:B------:R-:W-:Y:S01]  /*0290*/  VIADD R7, R7, 0x10 ;  /* 0x0000001007077836 */ /* 0x000fe20000000000 */
[----:B--2---:R-:W-:-:S02]  /*02a0*/  ISETP.NE.AND P0, PT, R8, 0x4, PT ;  /* 0x000000040800780c */ /* 0x004fc40003f05270 */
[----:B---3--:R-:W-:Y:S02]  /*02b0*/  ISETP.NE.AND P1, PT, R6, 0x4, PT ;  /* 0x000000040600780c */ /* 0x008fe40003f25270 */
[----:B------:R-:W-:Y:S02]  /*02c0*/  ISETP.EQ.OR P0, PT, R8, 0x2, !P0 ;  /* 0x000000020800780c */ /* 0x000fe40004702670 */
[----:B------:R-:W-:Y:S02]  /*02d0*/  ISETP.EQ.OR P1, PT, R6, 0x2, !P1 ;  /* 0x000000020600780c */ /* 0x000fe40004f22670 */
[----:B----4-:R-:W-:Y:S02]  /*02e0*/  ISETP.NE.AND P2, PT, R9, 0x4, PT ;  /* 0x000000040900780c */ /* 0x010fe40003f45270 */
[----:B-----5:R-:W-:Y:S02]  /*02f0*/  ISETP.NE.AND P3, PT, R10, 0x4, PT ;  /* 0x000000040a00780c */ /* 0x020fe40003f65270 */
[----:B------:R-:W-:-:S02]  /*0300*/  SEL R6, RZ, 0x1, !P0 ;  /* 0x00000001ff067807 */ /* 0x000fc40004000000 */
[----:B------:R-:W-:Y:S02]  /*0310*/  SEL R8, RZ, 0x1, !P1 ;  /* 0x00000001ff087807 */ /* 0x000fe40004800000 */
[----:B------:R-:W-:Y:S02]  /*0320*/  ISETP.EQ.OR P0, PT, R9, 0x2, !P2 ;  /* 0x000000020900780c */ /* 0x000fe40005702670 */
[----:B------:R-:W-:Y:S02]  /*0330*/  ISETP.EQ.OR P1, PT, R10, 0x2, !P3 ;  /* 0x000000020a00780c */ /* 0x000fe40005f22670 */
[----:B------:R-:W-:Y:S02]  /*0340*/  LOP3.LUT R6, R8, R3, R6, 0xfe, !PT ;  /* 0x0000000308067212 */ /* 0x000fe400078efe06 */
[----:B------:R-:W-:Y:S02]  /*0350*/  SEL R3, RZ, 0x1, !P0 ;  /* 0x00000001ff037807 */ /* 0x000fe40004000000 */
[----:B0-----:R-:W-:-:S02]  /*0360*/  SEL R4, RZ, 0x1, !P1 ;  /* 0x00000001ff047807 */ /* 0x001fc40004800000 */
[C---:B------:R-:W-:Y:S02]  /*0370*/  ISETP.NE.AND P0, PT, R11.reuse, 0x4, PT ;  /* 0x000000040b00780c */ /* 0x040fe40003f05270 */
[C---:B------:R-:W-:Y:S02]  /*0380*/  ISETP.NE.AND P1, PT, R12.reuse, 0x4, PT ;  /* 0x000000040c00780c */ /* 0x040fe40003f25270 */
[----:B------:R-:W-:Y:S02]  /*0390*/  ISETP.EQ.OR P0, PT, R11, 0x2, !P0 ;  /* 0x000000020b00780c */ /* 0x000fe40004702670 */
[----:B------:R-:W-:Y:S02]  /*03a0*/  ISETP.EQ.OR P1, PT, R12, 0x2, !P1 ;  /* 0x000000020c00780c */ /* 0x000fe40004f22670 */
[----:B------:R-:W-:Y:S02]  /*03b0*/  ISETP.NE.AND P2, PT, R13, 0x4, PT ;  /* 0x000000040d00780c */ /* 0x000fe40003f45270 */
[----:B------:R-:W-:-:S02]  /*03c0*/  ISETP.NE.AND P3, PT, R14, 0x4, PT ;  /* 0x000000040e00780c */ /* 0x000fc40003f65270 */
[----:B------:R-:W-:Y:S02]  /*03d0*/  LOP3.LUT R3, R4, R6, R3, 0xfe, !PT ;  /* 0x0000000604037212 */ /* 0x000fe400078efe03 */
[----:B------:R-:W-:Y:S02]  /*03e0*/  SEL R4, RZ, 0x1, !P0 ;  /* 0x00000001ff047807 */ /* 0x000fe40004000000 */
[----:B------:R-:W-:Y:S02]  /*03f0*/  SEL R5, RZ, 0x1, !P1 ;  /* 0x00000001ff057807 */ /* 0x000fe40004800000 */
[----:B------:R-:W-:Y:S02]  /*0400*/  ISETP.EQ.OR P0, PT, R13, 0x2, !P2 ;  /* 0x000000020d00780c */ /* 0x000fe40005702670 */
[----:B------:R-:W-:Y:S02]  /*0410*/  ISETP.EQ.OR P1, PT, R14, 0x2, !P3 ;  /* 0x000000020e00780c */ /* 0x000fe40005f22670 */
[----:B------:R-:W-:-:S02]  /*0420*/  LOP3.LUT R3, R5, R3, R4, 0xfe, !PT ;  /* 0x0000000305037212 */ /* 0x000fc400078efe04 */
[----:B------:R-:W-:Y:S02]  /*0430*/  SEL R4, RZ, 0x1, !P0 ;  /* 0x00000001ff047807 */ /* 0x000fe40004000000 */
[----:B------:R-:W-:Y:S02]  /*0440*/  SEL R5, RZ, 0x1, !P1 ;  /* 0x00000001ff057807 */ /* 0x000fe40004800000 */
[C---:B------:R-:W-:Y:S02]  /*0450*/  ISETP.NE.AND P0, PT, R15.reuse, 0x4, PT ;  /* 0x000000040f00780c */ /* 0x040fe40003f05270 */
[C---:B------:R-:W-:Y:S02]  /*0460*/  ISETP.NE.AND P1, PT, R16.reuse, 0x4, PT ;  /* 0x000000041000780c */ /* 0x040fe40003f25270 */
[----:B------:R-:W-:Y:S02]  /*0470*/  ISETP.EQ.OR P0, PT, R15, 0x2, !P0 ;  /* 0x000000020f00780c */ /* 0x000fe40004702670 */
[----:B------:R-:W-:-:S02]  /*0480*/  ISETP.EQ.OR P1, PT, R16, 0x2, !P1 ;  /* 0x000000021000780c */ /* 0x000fc40004f22670 */
[----:B------:R-:W-:Y:S02]  /*0490*/  ISETP.NE.AND P2, PT, R17, 0x4, PT ;  /* 0x000000041100780c */ /* 0x000fe40003f45270 */
[----:B------:R-:W-:Y:S02]  /*04a0*/  ISETP.NE.AND P3, PT, R18, 0x4, PT ;  /* 0x000000041200780c */ /* 0x000fe40003f65270 */
[----:B------:R-:W-:Y:S02]  /*04b0*/  LOP3.LUT R3, R5, R3, R4, 0xfe, !PT ;  /* 0x0000000305037212 */ /* 0x000fe400078efe04 */
[----:B------:R-:W-:Y:S02]  /*04c0*/  SEL R4, RZ, 0x1, !P0 ;  /* 0x00000001ff047807 */ /* 0x000fe40004000000 */
[----:B------:R-:W-:Y:S02]  /*04d0*/  SEL R5, RZ, 0x1, !P1 ;  /* 0x00000001ff057807 */ /* 0x000fe40004800000 */
[----:B------:R-:W-:-:S02]  /*04e0*/  ISETP.EQ.OR P0, PT, R17, 0x2, !P2 ;  /* 0x000000021100780c */ /* 0x000fc40005702670 */
[----:B------:R-:W-:Y:S02]  /*04f0*/  ISETP.EQ.OR P1, PT, R18, 0x2, !P3 ;  /* 0x000000021200780c */ /* 0x000fe40005f22670 */
[----:B------:R-:W-:Y:S02]  /*0500*/  LOP3.LUT R3, R5, R3, R4, 0xfe, !PT ;  /* 0x0000000305037212 */ /* 0x000fe400078efe04 */
[----:B------:R-:W-:Y:S02]  /*0510*/  SEL R4, RZ, 0x1, !P0 ;  /* 0x00000001ff047807 */ /* 0x000fe40004000000 */
[----:B------:R-:W-:Y:S02]  /*0520*/  SEL R5, RZ, 0x1, !P1 ;  /* 0x00000001ff057807 */ /* 0x000fe40004800000 */
[----:B------:R-:W-:Y:S02]  /*0530*/  ISETP.NE.AND P0, PT, R19, 0x4, PT ;  /* 0x000000041300780c */ /* 0x000fe40003f05270 */
[----:B------:R-:W-:-:S02]  /*0540*/  ISETP.NE.AND P1, PT, R20, 0x4, PT ;  /* 0x000000041400780c */ /* 0x000fc40003f25270 */
[----:B------:R-:W-:Y:S02]  /*0550*/  ISETP.EQ.OR P0, PT, R19, 0x2, !P0 ;  /* 0x000000021300780c */ /* 0x000fe40004702670 */
[----:B------:R-:W-:Y:S02]  /*0560*/  ISETP.EQ.OR P1, PT, R20, 0x2, !P1 ;  /* 0x000000021400780c */ /* 0x000fe40004f22670 */
[----:B------:R-:W-:Y:S02]  /*0570*/  ISETP.NE.AND P2, PT, R21, 0x4, PT ;  /* 0x000000041500780c */ /* 0x000fe40003f45270 */
[----:B------:R-:W-:Y:S02]  /*0580*/  LOP3.LUT R3, R5, R3, R4, 0xfe, !PT ;  /* 0x0000000305037212 */ /* 0x000fe400078efe04 */
[----:B------:R-:W-:Y:S02]  /*0590*/  SEL R4, RZ, 0x1, !P0 ;  /* 0x00000001ff047807 */ /* 0x000fe40004000000 */
[----:B------:R-:W-:-:S02]  /*05a0*/  SEL R5, RZ, 0x1, !P1 ;  /* 0x00000001ff057807 */ /* 0x000fc40004800000 */
[----:B------:R-:W-:Y:S02]  /*05b0*/  ISETP.EQ.OR P0, PT, R21, 0x2, !P2 ;  /* 0x000000021500780c */ /* 0x000fe40005702670 */
[----:B------:R-:W-:Y:S02]  /*05c0*/  LOP3.LUT R3, R5, R3, R4, 0xfe, !PT ;  /* 0x0000000305037212 */ /* 0x000fe400078efe04 */
[----:B------:R-:W-:Y:S02]  /*05d0*/  SEL R4, RZ, 0x1, !P0 ;  /* 0x00000001ff047807 */ /* 0x000fe40004000000 */
[----:B------:R-:W-:Y:S02]  /*05e0*/  ISETP.NE.AND P0, PT, R7, R2, PT ;  /* 0x000000020700720c */ /* 0x000fe40003f05270 */
[----:B------:R-:W-:-:S04]  /*05f0*/  ISETP.NE.AND P3, PT, R22, 0x4, PT ;  /* 0x000000041600780c */ /* 0x000fc80003f65270 */
[----:B------:R-:W-:-:S04]  /*0600*/  ISETP.EQ.OR P1, PT, R22, 0x2, !P3 ;  /* 0x000000021600780c */ /* 0x000fc80005f22670 */
[----:B------:R-:W-:-:S04]  /*0610*/  SEL R5, RZ, 0x1, !P1 ;  /* 0x00000001ff057807 */ /* 0x000fc80004800000 */
[----:B------:R-:W-:Y:S01]  /*0620*/  LOP3.LUT R3, R5, R3, R4, 0xfe, !PT ;  /* 0x0000000305037212 */ /* 0x000fe200078efe04 */
[----:B------:R-:W-:Y:S06]  /*0630*/  @P0 BRA `(.L_x_14) ;  /* 0xfffffff800cc0947 */ /* 0x000fec000383ffff */
.L_x_13:
[----:B------:R-:W-:Y:S05]  /*0640*/  BRA.U !UP1, `(.L_x_12) ;  /* 0x0000000509287547 */ /* 0x000fea000b800000 */
[----:B------:R-:W-:Y:S02]  /*0650*/  UISETP.GE.U32.AND UP0, UPT, UR4, 0x8, UPT ;  /* 0x000000080400788c */ /* 0x000fe4000bf06070 */
[----:B------:R-:W-:-:S04]  /*0660*/  ULOP3.LUT UR6, UR5, 0x7, URZ, 0xc0, !UPT ;  /* 0x0000000705067892 */ /* 0x000fc8000f8ec0ff */
[----:B------:R-:W-:-:S03]  /*0670*/  UISETP.NE.AND UP1, UPT, UR6, URZ, UPT ;  /* 0x000000ff0600728c */ /* 0x000fc6000bf25270 */
[----:B------:R-:W-:Y:S08]  /*0680*/  BRA.U !UP0, `(.L_x_15) ;  /* 0x0000000108847547 */ /* 0x000ff0000b800000 */
        /* <DEDUP_REMOVED lines=9> */
[----:B------:R-:W5:Y:S01]  /*0720*/  LDG.E.CONSTANT R12, desc[UR10][R4.64+0x1c] ;  /* 0x00001c0a040c7981 */ /* 0x000f62000c1e9900 */
[----:B------:R-:W-:Y:S01]  /*0730*/  VIADD R2, R2, 0x8 ;  /* 0x0000000802027836 */ /* 0x000fe20000000000 */
[----:B--2---:R-:W-:-:S02]  /*0740*/  ISETP.NE.AND P3, PT, R13, 0x4, PT ;  /* 0x000000040d00780c */ /* 0x004fc40003f65270 */
[C---:B---3--:R-:W-:Y:S02]  /*0750*/  ISETP.NE.AND P5, PT, R6.reuse, 0x4, PT ;  /* 0x000000040600780c */ /* 0x048fe40003fa5270 */
[----:B------:R-:W-:Y:S02]  /*0760*/  ISETP.EQ.OR P3, PT, R13, 0x2, !P3 ;  /* 0x000000020d00780c */ /* 0x000fe40005f62670 */
[C---:B----4-:R-:W-:Y:S02]  /*0770*/  ISETP.NE.AND P4, PT, R7.reuse, 0x4, PT ;  /* 0x000000040700780c */ /* 0x050fe40003f85270 */
[----:B------:R-:W-:Y:S02]  /*0780*/  ISETP.EQ.OR P5, PT, R6, 0x2, !P5 ;  /* 0x000000020600780c */ /* 0x000fe40006fa2670 */
[----:B-----5:R-:W-:Y:S02]  /*0790*/  ISETP.NE.AND P0, PT, R8, 0x4, PT ;  /* 0x000000040800780c */ /* 0x020fe40003f05270 */
[----:B------:R-:W-:-:S02]  /*07a0*/  ISETP.EQ.OR P4, PT, R7, 0x2, !P4 ;  /* 0x000000020700780c */ /* 0x000fc40006782670 */
[C---:B------:R-:W-:Y:S02]  /*07b0*/  ISETP.NE.AND P1, PT, R9.reuse, 0x4, PT ;  /* 0x000000040900780c */ /* 0x040fe40003f25270 */
[----:B------:R-:W-:Y:S02]  /*07c0*/  ISETP.EQ.OR P0, PT, R8, 0x2, !P0 ;  /* 0x000000020800780c */ /* 0x000fe40004702670 */
[----:B------:R-:W-:Y:S02]  /*07d0*/  ISETP.NE.AND P6, PT, R10, 0x4, PT ;  /* 0x000000040a00780c */ /* 0x000fe40003fc5270 */
[----:B------:R-:W-:Y:S02]  /*07e0*/  ISETP.EQ.OR P1, PT, R9, 0x2, !P1 ;  /* 0x000000020900780c */ /* 0x000fe40004f22670 */
[----:B------:R-:W-:Y:S02]  /*07f0*/  ISETP.NE.AND P2, PT, R11, 0x4, PT ;  /* 0x000000040b00780c */ /* 0x000fe40003f45270 */
[----:B------:R-:W-:-:S02]  /*0800*/  PLOP3.LUT P3, PT, P4, P3, P5, 0xfe, 0x0 ;  /* 0x000000000000781c */ /* 0x000fc40002767f56 */
[----:B------:R-:W-:Y:S02]  /*0810*/  ISETP.EQ.OR P6, PT, R10, 0x2, !P6 ;  /* 0x000000020a00780c */ /* 0x000fe400077c2670 */
[----:B------:R-:W-:Y:S02]  /*0820*/  ISETP.EQ.OR P2, PT, R11, 0x2, !P2 ;  /* 0x000000020b00780c */ /* 0x000fe40005742670 */
[C---:B------:R-:W-:Y:S02]  /*0830*/  ISETP.NE.AND P4, PT, R12.reuse, 0x4, PT ;  /* 0x000000040c00780c */ /* 0x040fe40003f85270 */
[----:B------:R-:W-:Y:S02]  /*0840*/  PLOP3.LUT P0, PT, P1, P3, P0, 0xfe, 0x0 ;  /* 0x000000000000781c */ /* 0x000fe40000f07f06 */
[----:B------:R-:W-:Y:S02]  /*0850*/  ISETP.EQ.OR P1, PT, R12, 0x2, !P4 ;  /* 0x000000020c00780c */ /* 0x000fe40006722670 */
[----:B------:R-:W-:-:S04]  /*0860*/  PLOP3.LUT P0, PT, P2, P0, P6, 0xfe, 0x0 ;  /* 0x000000000000781c */ /* 0x000fc80001701f66 */
[----:B------:R-:W-:-:S04]  /*0870*/  PLOP3.LUT P0, PT, P0, P1, PT, 0xf8, 0x8f ;  /* 0x00000000008f781c */ /* 0x000fc80000703f70 */
[----:B------:R-:W-:-:S04]  /*0880*/  SEL R4, RZ, 0x1, !P0 ;  /* 0x00000001ff047807 */ /* 0x000fc80004000000 */
[----:B------:R-:W-:-:S07]  /*0890*/  LOP3.LUT R3, R3, R4, RZ, 0xfc, !PT ;  /* 0x0000000403037212 */ /* 0x000fce00078efcff */
.L_x_15:
        /* <DEDUP_REMOVED lines=10> */
[----:B------:R-:W5:Y:S01]  /*0940*/  LDG.E.CONSTANT R8, desc[UR10][R4.64+0xc] ;  /* 0x00000c0a04087981 */ /* 0x000f62000c1e9900 */
[----:B------:R-:W-:-:S02]  /*0950*/  IADD3 R2, PT, PT, R2, 0x4, RZ ;  /* 0x0000000402027810 */ /* 0x000fc40007ffe0ff */
[C---:B--2---:R-:W-:Y:S02]  /*0960*/  ISETP.NE.AND P0, PT, R9.reuse, 0x4, PT ;  /* 0x000000040900780c */ /* 0x044fe40003f05270 */
[C---:B---3--:R-:W-:Y:S02]  /*0970*/  ISETP.NE.AND P1, PT, R6.reuse, 0x4, PT ;  /* 0x000000040600780c */ /* 0x048fe40003f25270 */
[----:B------:R-:W-:Y:S02]  /*0980*/  ISETP.EQ.OR P0, PT, R9, 0x2, !P0 ;  /* 0x000000020900780c */ /* 0x000fe40004702670 */
[----:B----4-:R-:W-:Y:S02]  /*0990*/  ISETP.NE.AND P2, PT, R7, 0x4, PT ;  /* 0x000000040700780c */ /* 0x010fe40003f45270 */
[----:B------:R-:W-:Y:S02]  /*09a0*/  ISETP.EQ.OR P1, PT, R6, 0x2, !P1 ;  /* 0x000000020600780c */ /* 0x000fe40004f22670 */
[----:B-----5:R-:W-:-:S02]  /*09b0*/  ISETP.NE.AND P3, PT, R8, 0x4, PT ;  /* 0x000000040800780c */ /* 0x020fc40003f65270 */
[----:B------:R-:W-:Y:S02]  /*09c0*/  ISETP.EQ.OR P2, PT, R7, 0x2, !P2 ;  /* 0x000000020700780c */ /* 0x000fe40005742670 */
[----:B------:R-:W-:Y:S02]  /*09d0*/  ISETP.EQ.OR P3, PT, R8, 0x2, !P3 ;  /* 0x000000020800780c */ /* 0x000fe40005f62670 */
[----:B------:R-:W-:-:S04]  /*09e0*/  PLOP3.LUT P0, PT, P2, P0, P1, 0xfe, 0x0 ;  /* 0x000000000000781c */ /* 0x000fc80001701f16 */
[----:B------:R-:W-:-:S04]  /*09f0*/  PLOP3.LUT P0, PT, P0, P3, PT, 0xf8, 0x8f ;  /* 0x00000000008f781c */ /* 0x000fc80000707f70 */
[----:B------:R-:W-:-:S04]  /*0a00*/  SEL R4, RZ, 0x1, !P0 ;  /* 0x00000001ff047807 */ /* 0x000fc80004000000 */
[----:B------:R-:W-:-:S07]  /*0a10*/  LOP3.LUT R3, R3, R4, RZ, 0xfc, !PT ;  /* 0x0000000403037212 */ /* 0x000fce00078efcff */
.L_x_16:
[----:B------:R-:W-:Y:S05]  /*0a20*/  BRA.U !UP1, `(.L_x_12) ;  /* 0x0000000109307547 */ /* 0x000fea000b800000 */
[----:B------:R-:W0:Y:S01]  /*0a30*/  LDC.64 R6, c[0x0][0x3a0] ;  /* 0x0000e800ff067b82 */ /* 0x000e220000000a00 */
[----:B------:R-:W-:-:S05]  /*0a40*/  UMOV UR4, URZ ;  /* 0x000000ff00047c82 */ /* 0x000fca0008000000 */
.L_x_17:
[----:B0-----:R-:W-:-:S06]  /*0a50*/  IMAD.WIDE.U32 R4, R2, 0x4, R6 ;  /* 0x0000000402047825 */ /* 0x001fcc00078e0006 */
[----:B------:R-:W2:Y:S01]  /*0a60*/  LDG.E.CONSTANT R4, desc[UR10][R4.64] ;  /* 0x0000000a04047981 */ /* 0x000ea2000c1e9900 */
[----:B------:R-:W-:Y:S01]  /*0a70*/  UIADD3 UR4, UPT, UPT, UR4, 0x1, URZ ;  /* 0x0000000104047890 */ /* 0x000fe2000fffe0ff */
[----:B------:R-:W-:-:S03]  /*0a80*/  VIADD R2, R2, 0x1 ;  /* 0x0000000102027836 */ /* 0x000fc60000000000 */
[----:B------:R-:W-:Y:S01]  /*0a90*/  UISETP.NE.AND UP0, UPT, UR4, UR5, UPT ;  /* 0x000000050400728c */ /* 0x000fe2000bf05270 */
[----:B--2---:R-:W-:-:S04]  /*0aa0*/  ISETP.NE.AND P0, PT, R4, 0x4, PT ;  /* 0x000000040400780c */ /* 0x004fc80003f05270 */
[----:B------:R-:W-:-:S04]  /*0ab0*/  ISETP.EQ.OR P0, PT, R4, 0x2, !P0 ;  /* 0x000000020400780c */ /* 0x000fc80004702670 */
[----:B------:R-:W-:-:S04]  /*0ac0*/  SEL R8, RZ, 0x1, !P0 ;  /* 0x00000001ff087807 */ /* 0x000fc80004000000 */
[----:B------:R-:W-:Y:S01]  /*0ad0*/  LOP3.LUT R3, R3, R8, RZ, 0xfc, !PT ;  /* 0x0000000803037212 */ /* 0x000fe200078efcff */
[----:B------:R-:W-:Y:S06]  /*0ae0*/  BRA.U UP0, `(.L_x_17) ;  /* 0xfffffffd00d87547 */ /* 0x000fec000b83ffff */
.L_x_12:
[----:B------:R-:W0:Y:S01]  /*0af0*/  S2UR UR5, SR_CgaCtaId ;  /* 0x00000000000579c3 */ /* 0x000e220000008800 */
[----:B------:R-:W-:Y:S02]  /*0b00*/  UMOV UR4, 0x400 ;  /* 0x0000040000047882 */ /* 0x000fe40000000000 */
[----:B0-----:R-:W-:-:S09]  /*0b10*/  ULEA UR4, UR5, UR4, 0x18 ;  /* 0x0000000405047291 */ /* 0x001fd2000f8ec0ff */
[----:B------:R0:W-:Y:S03]  /*0b20*/  STS.U8 [UR4], R3 ;  /* 0x00000003ff007988 */ /* 0x0001e60008000004 */
.L_x_11:
[----:B------:R-:W-:Y:S05]  /*0b30*/  BSYNC.RECONVERGENT B0 ;  /* 0x0000000000007941 */ /* 0x000fea0003800200 */
.L_x_10:
[----:B0-----:R-:W0:Y:S01]  /*0b40*/  S2R R3, SR_CTAID.X ;  /* 0x0000000000037919 */ /* 0x001e220000002500 */
[----:B------:R-:W0:Y:S01]  /*0b50*/  LDCU UR6, c[0x0][0x360] ;  /* 0x00006c00ff0677ac */ /* 0x000e220008000800 */
[----:B------:R-:W-:Y:S06]  /*0b60*/  BAR.SYNC.DEFER_BLOCKING 0x0 ;  /* 0x0000000000007b1d */ /* 0x000fec0000010000 */
[----:B------:R-:W1:Y:S01]  /*0b70*/  LDCU UR7, c[0x0][0x3a8] ;  /* 0x00007500ff0777ac */ /* 0x000e620008000800 */
[----:B0-----:R-:W-:-:S05]  /*0b80*/  IMAD R2, R3, UR6, R0 ;  /* 0x0000000603027c24 */ /* 0x001fca000f8e0200 */
[----:B-1----:R-:W-:-:S13]  /*0b90*/  ISETP.GE.AND P0, PT, R2, UR7, PT ;  /* 0x0000000702007c0c */ /* 0x002fda000bf06270 */
[----:B------:R-:W-:Y:S05]  /*0ba0*/  @P0 EXIT ;  /* 0x000000000000094d */ /* 0x000fea0003800000 */
[----:B------:R-:W0:Y:S02]  /*0bb0*/  LDC R0, c[0x0][0x3b0] ;  /* 0x0000ec00ff007b82 */ /* 0x000e240000000800 */
[----:B0-----:R-:W-:-:S13]  /*0bc0*/  ISETP.GE.AND P0, PT, R0, 0x1, PT ;  /* 0x000000010000780c */ /* 0x001fda0003f06270 */
[----:B------:R-:W-:Y:S05]  /*0bd0*/  @!P0 EXIT ;  /* 0x000000000000894d */ /* 0x000fea0003800000 */
[----:B------:R-:W0:Y:S01]  /*0be0*/  S2UR UR5, SR_CgaCtaId ;  /* 0x00000000000579c3 */ /* 0x000e220000008800 */
[----:B------:R-:W-:Y:S01]  /*0bf0*/  UMOV UR4, 0x400 ;  /* 0x0000040000047882 */ /* 0x000fe20000000000 */
[----:B------:R-:W-:Y:S01]  /*0c00*/  LOP3.LUT R0, R0, 0x7ffffffe, RZ, 0xc0, !PT ;  /* 0x7ffffffe00007812 */ /* 0x000fe200078ec0ff */
[----:B------:R-:W-:Y:S02]  /*0c10*/  UIMAD UR8, UR7, 0x9, URZ ;  /* 0x00000009070878a4 */ /* 0x000fe4000f8e02ff */
[----:B0-----:R-:W-:-:S09]  /*0c20*/  ULEA UR4, UR5, UR4, 0x18 ;  /* 0x0000000405047291 */ /* 0x001fd2000f8ec0ff */
[----:B------:R-:W0:Y:S02]  /*0c30*/  LDS.U8 R3, [UR4] ;  /* 0x00000004ff037984 */ /* 0x000e240008000000 */
[----:B------:R-:W1:Y:S02]  /*0c40*/  LDCU UR4, c[0x0][0x370] ;  /* 0x00006e00ff0477ac */ /* 0x000e640008000800 */
[----:B-1----:R-:W-:Y:S01]  /*0c50*/  UIMAD UR4, UR6, UR4, URZ ;  /* 0x00000004060472a4 */ /* 0x002fe2000f8e02ff */
[----:B0-----:R-:W-:Y:S01]  /*0c60*/  ISETP.NE.AND P2, PT, R3, RZ, PT ;  /* 0x000000ff0300720c */ /* 0x001fe20003f45270 */
[----:B------:R-:W-:-:S12]  /*0c70*/  IMAD.MOV R3, RZ, RZ, -R0 ;  /* 0x000000ffff037224 */ /* 0x000fd800078e0a00 */
.L_x_36:
[----:B0-----:R-:W0:Y:S01]  /*0c80*/  @P2 LDC.64 R12, c[0x0][0x398] ;  /* 0x0000e600ff0c2b82 */ /* 0x001e220000000a00 */
[----:B------:R-:W-:Y:S01]  /*0c90*/  HFMA2 R4, -RZ, RZ, 0, 0 ;  /* 0x00000000ff047431 */ /* 0x000fe200000001ff */
[----:B------:R-:W1:Y:S01]  /*0ca0*/  LDCU UR6, c[0x0][0x3b0] ;  /* 0x00007600ff0677ac */ /* 0x000e620008000800 */
[----:B------:R-:W2:Y:S05]  /*0cb0*/  LDCU UR5, c[0x0][0x3ac] ;  /* 0x00007580ff0577ac */ /* 0x000eaa0008000800 */
[----:B------:R-:W3:Y:S08]  /*0cc0*/  LDC.64 R10, c[0x0][0x390] ;  /* 0x0000e400ff0a7b82 */ /* 0x000ef00000000a00 */
[----:B------:R-:W4:Y:S08]  /*0cd0*/  LDC.64 R6, c[0x0][0x380] ;  /* 0x0000e000ff067b82 */ /* 0x000f300000000a00 */
[----:B------:R-:W5:Y:S01]  /*0ce0*/  LDC.64 R8, c[0x0][0x388] ;  /* 0x0000e200ff087b82 */ /* 0x000f620000000a00 */
[----:B0-----:R-:W-:-:S05]  /*0cf0*/  @P2 IMAD.WIDE R12, R2, 0x4, R12 ;  /* 0x00000004020c2825 */ /* 0x001fca00078e020c */
[----:B------:R-:W2:Y:S01]  /*0d00*/  @P2 LDG.E.CONSTANT R4, desc[UR10][R12.64] ;  /* 0x0000000a0c042981 */ /* 0x000ea2000c1e9900 */
[----:B---3--:R-:W-:-:S05]  /*0d10*/  IMAD.WIDE R10, R2, 0x4, R10 ;  /* 0x00000004020a7825 */ /* 0x008fca00078e020a */
[----:B------:R-:W3:Y:S01]  /*0d20*/  LDG.E.CONSTANT R18, desc[UR10][R10.64] ;  /* 0x0000000a0a127981 */ /* 0x000ee2000c1e9900 */
[----:B----4-:R-:W-:-:S05]  /*0d30*/  IMAD.WIDE R6, R2, 0x4, R6 ;  /* 0x0000000402067825 */ /* 0x010fca00078e0206 */
[----:B------:R0:W4:Y:S01]  /*0d40*/  LDG.E.CONSTANT R36, desc[UR10][R6.64] ;  /* 0x0000000a06247981 */ /* 0x000122000c1e9900 */
[----:B-----5:R-:W-:-:S05]  /*0d50*/  IMAD.WIDE R8, R2, 0x4, R8 ;  /* 0x0000000402087825 */ /* 0x020fca00078e0208 */
[----:B------:R-:W5:Y:S01]  /*0d60*/  LDG.E.CONSTANT R26, desc[UR10][R8.64] ;  /* 0x0000000a081a7981 */ /* 0x000f62000c1e9900 */
[----:B-1----:R-:W-:Y:S01]  /*0d70*/  UISETP.NE.AND UP0, UPT, UR6, 0x1, UPT ;  /* 0x000000010600788c */ /* 0x002fe2000bf05270 */
[----:B------:R-:W-:Y:S02]  /*0d80*/  IMAD.MOV.U32 R29, RZ, RZ, RZ ;  /* 0x000000ffff1d7224 */ /* 0x000fe400078e00ff */
[----:B--2---:R-:W-:Y:S01]  /*0d90*/  FADD R5, R4, R4 ;  /* 0x0000000404057221 */ /* 0x004fe20000000000 */
[CC--:B---3--:R-:W-:Y:S01]  /*0da0*/  FSETP.GT.AND P0, PT, R18.reuse, R4.reuse, PT ;  /* 0x000000041200720b */ /* 0x0c8fe20003f04000 */
[----:B0-----:R-:W-:Y:S01]  /*0db0*/  FADD R7, R18, R18 ;  /* 0x0000001212077221 */ /* 0x001fe20000000000 */
[----:B----4-:R-:W-:Y:S01]  /*0dc0*/  FADD R15, R36, R36 ;  /* 0x00000024240f7221 */ /* 0x010fe20000000000 */
[----:B------:R-:W-:Y:S01]  /*0dd0*/  FSETP.GEU.AND P1, PT, R18, R4, PT ;  /* 0x000000041200720b */ /* 0x000fe20003f2e000 */
[----:B-----5:R-:W-:Y:S02]  /*0de0*/  FADD R14, R36, R26 ;  /* 0x0000001a240e7221 */ /* 0x020fe40000000000 */
[----:B------:R-:W-:-:S02]  /*0df0*/  FADD R16, R26, R15 ;  /* 0x0000000f1a107221 */ /* 0x000fc40000000000 */
[----:B------:R-:W-:Y:S02]  /*0e00*/  FADD R5, R14, R5 ;  /* 0x000000050e057221 */ /* 0x000fe40000000000 */
[----:B------:R-:W-:-:S03]  /*0e10*/  FADD R37, R18, R16 ;  /* 0x0000001012257221 */ /* 0x000fc60000000000 */
[----:B------:R-:W-:Y:S01]  /*0e20*/  @!P0 FADD R37, R14, R7 ;  /* 0x000000070e258221 */ /* 0x000fe20000000000 */
[----:B------:R-:W-:Y:S01]  /*0e30*/  FMUL R5, R5, 0.25 ;  /* 0x3e80000005057820 */ /* 0x000fe20000400000 */
[----:B------:R-:W-:Y:S01]  /*0e40*/  FADD R14, R18, R14 ;  /* 0x0000000e120e7221 */ /* 0x000fe20000000000 */
[C---:B------:R-:W-:Y:S01]  /*0e50*/  FSETP.NAN.AND P0, PT, R26.reuse, R26, PT ;  /* 0x0000001a1a00720b */ /* 0x040fe20003f08000 */
[----:B------:R-:W-:Y:S01]  /*0e60*/  FADD R24, R26, R26 ;  /* 0x0000001a1a187221 */ /* 0x000fe20000000000 */
[----:B------:R-:W-:Y:S01]  /*0e70*/  FADD R25, R5, R5 ;  /* 0x0000000505197221 */ /* 0x000fe20000000000 */
[----:B------:R-:W-:Y:S01]  /*0e80*/  FMUL R14, R14, 0.3333333432674407959 ;  /* 0x3eaaaaab0e0e7820 */ /* 0x000fe20000400000 */
[C---:B------:R-:W-:Y:S01]  /*0e90*/  FSETP.NUM.AND P0, PT, R36.reuse, R36, !P0 ;  /* 0x000000242400720b */ /* 0x040fe20004707000 */
[--C-:B------:R-:W-:Y:S01]  /*0ea0*/  FADD R7, R36, R24.reuse ;  /* 0x0000001824077221 */ /* 0x100fe20000000000 */
[----:B------:R-:W-:Y:S01]  /*0eb0*/  FADD R34, R25, -R24 ;  /* 0x8000001819227221 */ /* 0x000fe20000000000 */
[----:B------:R-:W-:Y:S01]  /*0ec0*/  FADD R6, R26, R25 ;  /* 0x000000191a067221 */ /* 0x000fe20000000000 */
[----:B------:R-:W-:Y:S01]  /*0ed0*/  FADD R33, R14, R14 ;  /* 0x0000000e0e217221 */ /* 0x000fe20000000000 */
[----:B------:R-:W-:Y:S01]  /*0ee0*/  FADD R39, R36, -R26 ;  /* 0x8000001a24277221 */ /* 0x000fe20000000000 */
[----:B------:R-:W-:Y:S01]  /*0ef0*/  ISETP.GE.AND P0, PT, R2, UR5, P0 ;  /* 0x0000000502007c0c */ /* 0x000fe20008706270 */
[----:B------:R-:W-:Y:S01]  /*0f00*/  @!P1 FADD R37, R18, R7 ;  /* 0x0000000712259221 */ /* 0x000fe20000000000 */
[----:B------:R-:W-:Y:S01]  /*0f10*/  FADD R34, R36, R34 ;  /* 0x0000002224227221 */ /* 0x000fe20000000000 */
[----:B------:R-:W-:Y:S01]  /*0f20*/  FADD R6, -R15, R6 ;  /* 0x000000060f067221 */ /* 0x000fe20000000100 */
[C---:B------:R-:W-:Y:S01]  /*0f30*/  FADD R24, -R26.reuse, R25 ;  /* 0x000000191a187221 */ /* 0x040fe20000000100 */
[----:B------:R-:W-:Y:S01]  /*0f40*/  FADD R32, -R26, R33 ;  /* 0x000000211a207221 */ /* 0x000fe20000000100 */
[C-C-:B------:R-:W-:Y:S01]  /*0f50*/  FFMA R7, R39.reuse, 0.091600000858306884766, R18.reuse ;  /* 0x3dbb98c827077823 */ /* 0x140fe20000000012 */
[C-C-:B------:R-:W-:Y:S01]  /*0f60*/  FFMA R8, R39.reuse, 0.18299999833106994629, R18.reuse ;  /* 0x3e3b645a27087823 */ /* 0x140fe20000000012 */
[C-C-:B------:R-:W-:Y:S01]  /*0f70*/  FFMA R9, R39.reuse, 0.27500000596046447754, R18.reuse ;  /* 0x3e8ccccd27097823 */ /* 0x140fe20000000012 */
[C-C-:B------:R-:W-:Y:S01]  /*0f80*/  FFMA R10, R39.reuse, 0.55000001192092895508, R18.reuse ;  /* 0x3f0ccccd270a7823 */ /* 0x140fe20000000012 */
[C-C-:B------:R-:W-:Y:S01]  /*0f90*/  FFMA R11, R39.reuse, -0.091600000858306884766, R18.reuse ;  /* 0xbdbb98c8270b7823 */ /* 0x140fe20000000012 */
[C-C-:B------:R-:W-:Y:S01]  /*0fa0*/  FFMA R12, R39.reuse, -0.18299999833106994629, R18.reuse ;  /* 0xbe3b645a270c7823 */ /* 0x140fe20000000012 */
[C-C-:B------:R-:W-:Y:S01]  /*0fb0*/  FFMA R13, R39.reuse, -0.27500000596046447754, R18.reuse ;  /* 0xbe8ccccd270d7823 */ /* 0x140fe20000000012 */
[----:B------:R-:W-:Y:S01]  /*0fc0*/  FSETP.NUM.AND P0, PT, R18, R18, P0 ;  /* 0x000000121200720b */ /* 0x000fe20000707000 */
[C---:B------:R-:W-:Y:S01]  /*0fd0*/  FFMA R15, R39.reuse, -0.55000001192092895508, R18 ;  /* 0xbf0ccccd270f7823 */ /* 0x040fe20000000012 */
[C---:B------:R-:W-:Y:S01]  /*0fe0*/  FADD R25, -R36.reuse, R25 ;  /* 0x0000001924197221 */ /* 0x040fe20000000100 */
[----:B------:R-:W-:Y:S01]  /*0ff0*/  FADD R33, -R36, R33 ;  /* 0x0000002124217221 */ /* 0x000fe20000000100 */
[C-C-:B------:R-:W-:Y:S01]  /*1000*/  FADD R16, R39.reuse, R5.reuse ;  /* 0x0000000527107221 */ /* 0x140fe20000000000 */
[C---:B------:R-:W-:Y:S01]  /*1010*/  FADD R17, -R39.reuse, R5 ;  /* 0x0000000527117221 */ /* 0x040fe20000000100 */
[C-C-:B------:R-:W-:Y:S01]  /*1020*/  FFMA R18, R39.reuse, 0.3819999992847442627, R14.reuse ;  /* 0x3ec3958127127823 */ /* 0x140fe2000000000e */
[C-C-:B------:R-:W-:Y:S01]  /*1030*/  FFMA R19, R39.reuse, 0.61799997091293334961, R14.reuse ;  /* 0x3f1e353f27137823 */ /* 0x140fe2000000000e */
[C-C-:B------:R-:W-:Y:S01]  /*1040*/  FADD R20, R39.reuse, R14.reuse ;  /* 0x0000000e27147221 */ /* 0x140fe20000000000 */
[C-C-:B------:R-:W-:Y:S01]  /*1050*/  FFMA R21, R39.reuse, -0.3819999992847442627, R14.reuse ;  /* 0xbec3958127157823 */ /* 0x140fe2000000000e */
[C-C-:B------:R-:W-:Y:S01]  /*1060*/  FFMA R22, R39.reuse, -0.61799997091293334961, R14.reuse ;  /* 0xbf1e353f27167823 */ /* 0x140fe2000000000e */
[----:B------:R-:W-:Y:S01]  /*1070*/  FADD R23, -R39, R14 ;  /* 0x0000000e27177221 */ /* 0x000fe20000000100 */
[C---:B------:R-:W-:Y:S01]  /*1080*/  FFMA R35, R37.reuse, 0.5, -R26 ;  /* 0x3f00000025237823 */ /* 0x040fe2000000081a */
[----:B------:R-:W-:Y:S01]  /*1090*/  FFMA R36, R37, 0.5, -R36 ;  /* 0x3f00000025247823 */ /* 0x000fe20000000824 */
[----:B------:R-:W-:Y:S01]  /*10a0*/  FADD R38, R39, R34 ;  /* 0x0000002227267221 */ /* 0x000fe20000000000 */
[----:B------:R-:W-:Y:S01]  /*10b0*/  FMUL R37, R37, 0.25 ;  /* 0x3e80000025257820 */ /* 0x000fe20000400000 */
[----:B------:R-:W-:Y:S01]  /*10c0*/  FADD R39, -R39, R6 ;  /* 0x0000000627277221 */ /* 0x000fe20000000100 */
[----:B------:R-:W-:Y:S06]  /*10d0*/  BRA.U !UP0, `(.L_x_18) ;  /* 0x0000000d08c87547 */ /* 0x000fec000b800000 */
[----:B------:R-:W0:Y:S01]  /*10e0*/  LDCU.64 UR6, c[0x0][0x3a0] ;  /* 0x00007400ff0677ac */ /* 0x000e220008000a00 */
[----:B------:R-:W-:Y:S01]  /*10f0*/  IMAD.MOV.U32 R41, RZ, RZ, R2 ;  /* 0x000000ffff297224 */ /* 0x000fe200078e0002 */
[----:B------:R-:W-:Y:S01]  /*1100*/  MOV R40, R3 ;  /* 0x0000000300287202 */ /* 0x000fe20000000f00 */
[----:B0-----:R-:W-:-:S04]  /*1110*/  UIADD3 UR5, UP0, UPT, UR6, 0x4, URZ ;  /* 0x0000000406057890 */ /* 0x001fc8000ff1e0ff */
[----:B------:R-:W-:Y:S02]  /*1120*/  UIADD3.X UR6, UPT, UPT, URZ, UR7, URZ, UP0, !UPT ;  /* 0x00000007ff067290 */ /* 0x000fe400087fe4ff */
[----:B------:R-:W-:-:S04]  /*1130*/  IMAD.U32 R26, RZ, RZ, UR5 ;  /* 0x00000005ff1a7e24 */ /* 0x000fc8000f8e00ff */
[----:B------:R-:W-:-:S07]  /*1140*/  IMAD.U32 R27, RZ, RZ, UR6 ;  /* 0x00000006ff1b7e24 */ /* 0x000fce000f8e00ff */
.L_x_29:
[----:B-1----:R-:W2:Y:S01]  /*1150*/  LDG.E.CONSTANT R28, desc[UR10][R26.64+-0x4] ;  /* 0xfffffc0a1a1c7981 */ /* 0x002ea2000c1e9900 */
[----:B------:R-:W-:Y:S01]  /*1160*/  PLOP3.LUT P3, PT, PT, PT, PT, 0x8, 0x80 ;  /* 0x000000000080781c */ /* 0x000fe20003f6e170 */
[----:B------:R-:W-:Y:S01]  /*1170*/  BSSY.RECONVERGENT B0, `(.L_x_19) ;  /* 0x000005c000007945 */ /* 0x000fe20003800200 */
[----:B------:R-:W-:Y:S01]  /*1180*/  MOV R31, 0x7fffffff ;  /* 0x7fffffff001f7802 */ /* 0x000fe20000000f00 */
[----:B------:R-:W-:Y:S01]  /*1190*/  IMAD.MOV.U32 R50, RZ, RZ, 0x7fffffff ;  /* 0x7fffffffff327424 */ /* 0x000fe200078e00ff */
[----:B------:R-:W-:Y:S01]  /*11a0*/  MOV R49, 0x7fffffff ;  /* 0x7fffffff00317802 */ /* 0x000fe20000000f00 */
[----:B------:R-:W-:Y:S01]  /*11b0*/  IMAD.MOV.U32 R51, RZ, RZ, 0x7fffffff ;  /* 0x7fffffffff337424 */ /* 0x000fe200078e00ff */
[----:B------:R-:W-:Y:S01]  /*11c0*/  MOV R47, 0x7fffffff ;  /* 0x7fffffff002f7802 */ /* 0x000fe20000000f00 */
[----:B------:R-:W-:Y:S02]  /*11d0*/  IMAD.MOV.U32 R44, RZ, RZ, 0x7fffffff ;  /* 0x7fffffffff2c7424 */ /* 0x000fe400078e00ff */
[----:B------:R-:W-:-:S02]  /*11e0*/  IMAD.MOV.U32 R48, RZ, RZ, 0x7fffffff ;  /* 0x7fffffffff307424 */ /* 0x000fc400078e00ff */
[----:B------:R-:W-:Y:S02]  /*11f0*/  IMAD.MOV.U32 R46, RZ, RZ, 0x7fffffff ;  /* 0x7fffffffff2e7424 */ /* 0x000fe400078e00ff */
[----:B------:R-:W-:Y:S01]  /*1200*/  IMAD.MOV.U32 R45, RZ, RZ, 0x7fffffff ;  /* 0x7fffffffff2d7424 */ /* 0x000fe200078e00ff */
[----:B--2---:R-:W-:-:S04]  /*1210*/  @P0 ISETP.NE.AND P1, PT, R28, 0x4, PT ;  /* 0x000000041c00080c */ /* 0x004fc80003f25270 */
[----:B------:R-:W-:-:S04]  /*1220*/  @P0 ISETP.NE.AND P1, PT, R28, 0x2, P1 ;  /* 0x000000021c00080c */ /* 0x000fc80000f25270 */
[----:B------:R-:W-:-:S13]  /*1230*/  @P0 FSETP.NUM.OR P3, PT, R4, R4, P1 ;  /* 0x000000040400020b */ /* 0x000fda0000f67400 */
[----:B------:R-:W-:Y:S05]  /*1240*/  @!P3 BRA `(.L_x_20) ;  /* 0x000000040038b947 */ /* 0x000fea0003800000 */
[----:B------:R-:W-:-:S13]  /*1250*/  ISETP.GT.AND P1, PT, R28, 0x1, PT ;  /* 0x000000011c00780c */ /* 0x000fda0003f24270 */
[----:B------:R-:W-:Y:S05]  /*1260*/  @P1 BRA `(.L_x_21) ;  /* 0x0000000000841947 */ /* 0x000fea0003800000 */
[----:B------:R-:W-:-:S13]  /*1270*/  ISETP.NE.AND P1, PT, R28, RZ, PT ;  /* 0x000000ff1c00720c */ /* 0x000fda0003f25270 */
[----:B------:R-:W-:Y:S05]  /*1280*/  @!P1 BRA `(.L_x_22) ;  /* 0x0000000000549947 */ /* 0x000fea0003800000 */
[----:B------:R-:W-:Y:S01]  /*1290*/  ISETP.NE.AND P1, PT, R28, 0x1, PT ;  /* 0x000000011c00780c */ /* 0x000fe20003f25270 */
[----:B------:R-:W-:Y:S01]  /*12a0*/  IMAD.MOV.U32 R50, RZ, RZ, 0x7fffffff ;  /* 0x7fffffffff327424 */ /* 0x000fe200078e00ff */
[----:B------:R-:W-:Y:S01]  /*12b0*/  MOV R31, 0x7fffffff ;  /* 0x7fffffff001f7802 */ /* 0x000fe20000000f00 */
[----:B------:R-:W-:Y:S01]  /*12c0*/  IMAD.MOV.U32 R51, RZ, RZ, 0x7fffffff ;  /* 0x7fffffffff337424 */ /* 0x000fe200078e00ff */
[----:B------:R-:W-:Y:S01]  /*12d0*/  MOV R49, 0x7fffffff ;  /* 0x7fffffff00317802 */ /* 0x000fe20000000f00 */
[----:B------:R-:W-:Y:S01]  /*12e0*/  IMAD.MOV.U32 R44, RZ, RZ, 0x7fffffff ;  /* 0x7fffffffff2c7424 */ /* 0x000fe200078e00ff */
[----:B------:R-:W-:Y:S01]  /*12f0*/  MOV R47, 0x7fffffff ;  /* 0x7fffffff002f7802 */ /* 0x000fe20000000f00 */
[----:B------:R-:W-:Y:S02]  /*1300*/  IMAD.MOV.U32 R48, RZ, RZ, 0x7fffffff ;  /* 0x7fffffffff307424 */ /* 0x000fe400078e00ff */
[----:B------:R-:W-:Y:S02]  /*1310*/  IMAD.MOV.U32 R46, RZ, RZ, 0x7fffffff ;  /* 0x7fffffffff2e7424 */ /* 0x000fe400078e00ff */
[----:B------:R-:W-:-:S02]  /*1320*/  IMAD.MOV.U32 R45, RZ, RZ, 0x7fffffff ;  /* 0x7fffffffff2d7424 */ /* 0x000fc400078e00ff */
[----:B------:R-:W-:Y:S05]  /*1330*/  @P1 BRA `(.L_x_20) ;  /* 0x0000000000fc1947 */ /* 0x000fea0003800000 */
[----:B------:R-:W-:Y:S01]  /*1340*/  MOV R31, 0x7fffffff ;  /* 0x7fffffff001f7802 */ /* 0x000fe20000000f00 */
[----:B------:R-:W-:Y:S01]  /*1350*/  IMAD.MOV.U32 R50, RZ, RZ, R20 ;  /* 0x000000ffff327224 */ /* 0x000fe200078e0014 */
[----:B------:R-:W-:Y:S01]  /*1360*/  MOV R49, R18 ;  /* 0x0000001200317202 */ /* 0x000fe20000000f00 */
[----:B------:R-:W-:Y:S01]  /*1370*/  IMAD.MOV.U32 R51, RZ, RZ, R19 ;  /* 0x000000ffff337224 */ /* 0x000fe200078e0013 */
[----:B------:R-:W-:Y:S01]  /*1380*/  MOV R47, R22 ;  /* 0x00000016002f7202 */ /* 0x000fe20000000f00 */
[----:B------:R-:W-:Y:S02]  /*1390*/  IMAD.MOV.U32 R44, RZ, RZ, R14 ;  /* 0x000000ffff2c7224 */ /* 0x000fe400078e000e */
[----:B------:R-:W-:Y:S02]  /*13a0*/  IMAD.MOV.U32 R48, RZ, RZ, R21 ;  /* 0x000000ffff307224 */ /* 0x000fe400078e0015 */
[----:B------:R-:W-:Y:S02]  /*13b0*/  IMAD.MOV.U32 R46, RZ, RZ, R23 ;  /* 0x000000ffff2e7224 */ /* 0x000fe400078e0017 */
[----:B------:R-:W-:Y:S01]  /*13c0*/  IMAD.MOV.U32 R45, RZ, RZ, 0x7fffffff ;  /* 0x7fffffffff2d7424 */ /* 0x000fe200078e00ff */
[----:B------:R-:W-:Y:S06]  /*13d0*/  BRA `(.L_x_20) ;  /* 0x0000000000d47947 */ /* 0x000fec0003800000 */
.L_x_22:
[----:B------:R-:W-:Y:S01]  /*13e0*/  MOV R31, 0x7fffffff ;  /* 0x7fffffff001f7802 */ /* 0x000fe20000000f00 */
[----:B------:R-:W-:Y:S01]  /*13f0*/  IMAD.MOV.U32 R50, RZ, RZ, 0x7fffffff ;  /* 0x7fffffffff327424 */ /* 0x000fe200078e00ff */
[----:B------:R-:W-:Y:S01]  /*1400*/  MOV R49, R32 ;  /* 0x0000002000317202 */ /* 0x000fe20000000f00 */
[----:B------:R-:W-:Y:S01]  /*1410*/  IMAD.MOV.U32 R51, RZ, RZ, R20 ;  /* 0x000000ffff337224 */ /* 0x000fe200078e0014 */
[----:B------:R-:W-:Y:S01]  /*1420*/  MOV R47, R23 ;  /* 0x00000017002f7202 */ /* 0x000fe20000000f00 */
[----:B------:R-:W-:Y:S02]  /*1430*/  IMAD.MOV.U32 R44, RZ, RZ, R14 ;  /* 0x000000ffff2c7224 */ /* 0x000fe400078e000e */
[----:B------:R-:W-:Y:S02]  /*1440*/  IMAD.MOV.U32 R48, RZ, RZ, R33 ;  /* 0x000000ffff307224 */ /* 0x000fe400078e0021 */
[----:B------:R-:W-:Y:S02]  /*1450*/  IMAD.MOV.U32 R46, RZ, RZ, 0x7fffffff ;  /* 0x7fffffffff2e7424 */ /* 0x000fe400078e00ff */
[----:B------:R-:W-:Y:S01]  /*1460*/  IMAD.MOV.U32 R45, RZ, RZ, 0x7fffffff ;  /* 0x7fffffffff2d7424 */ /* 0x000fe200078e00ff */
[----:B------:R-:W-:Y:S06]  /*1470*/  BRA `(.L_x_20) ;  /* 0x0000000000ac7947 */ /* 0x000fec0003800000 */
.L_x_21:
[----:B------:R-:W-:-:S13]  /*1480*/  ISETP.NE.AND P1, PT, R28, 0x2, PT ;  /* 0x000000021c00780c */ /* 0x000fda0003f25270 */
[----:B------:R-:W-:Y:S05]  /*1490*/  @!P1 BRA `(.L_x_23) ;  /* 0x0000000000809947 */ /* 0x000fea0003800000 */
[----:B------:R-:W-:Y:S01]  /*14a0*/  ISETP.NE.AND P1, PT, R28, 0x3, PT ;  /* 0x000000031c00780c */ /* 0x000fe20003f25270 */
[----:B------:R-:W-:Y:S01]  /*14b0*/  IMAD.MOV.U32 R50, RZ, RZ, R9 ;  /* 0x000000ffff327224 */ /* 0x000fe200078e0009 */
[----:B------:R-:W-:Y:S01]  /*14c0*/  MOV R31, R10 ;  /* 0x0000000a001f7202 */ /* 0x000fe20000000f00 */
[----:B------:R-:W-:Y:S01]  /*14d0*/  IMAD.MOV.U32 R51, RZ, RZ, R8 ;  /* 0x000000ffff337224 */ /* 0x000fe200078e0008 */
[----:B------:R-:W-:Y:S01]  /*14e0*/  MOV R49, R7 ;  /* 0x0000000700317202 */ /* 0x000fe20000000f00 */
[----:B------:R-:W-:Y:S01]  /*14f0*/  IMAD.MOV.U32 R44, RZ, RZ, R14 ;  /* 0x000000ffff2c7224 */ /* 0x000fe200078e000e */
[----:B------:R-:W-:Y:S01]  /*1500*/  MOV R47, R12 ;  /* 0x0000000c002f7202 */ /* 0x000fe20000000f00 */
[----:B------:R-:W-:Y:S02]  /*1510*/  IMAD.MOV.U32 R48, RZ, RZ, R11 ;  /* 0x000000ffff307224 */ /* 0x000fe400078e000b */
[----:B------:R-:W-:Y:S02]  /*1520*/  IMAD.MOV.U32 R46, RZ, RZ, R13 ;  /* 0x000000ffff2e7224 */ /* 0x000fe400078e000d */
[----:B------:R-:W-:-:S02]  /*1530*/  IMAD.MOV.U32 R45, RZ, RZ, R15 ;  /* 0x000000ffff2d7224 */ /* 0x000fc400078e000f */
        /* <DEDUP_REMOVED lines=12> */
[----:B------:R-:W-:Y:S01]  /*1600*/  MOV R31, R38 ;  /* 0x00000026001f7202 */ /* 0x000fe20000000f00 */
[----:B------:R-:W-:Y:S01]  /*1610*/  IMAD.MOV.U32 R50, RZ, RZ, R34 ;  /* 0x000000ffff327224 */ /* 0x000fe200078e0022 */
[----:B------:R-:W-:Y:S01]  /*1620*/  MOV R49, R24 ;  /* 0x0000001800317202 */ /* 0x000fe20000000f00 */
[----:B------:R-:W-:Y:S01]  /*1630*/  IMAD.MOV.U32 R51, RZ, RZ, R16 ;  /* 0x000000ffff337224 */ /* 0x000fe200078e0010 */
[----:B------:R-:W-:Y:S01]  /*1640*/  MOV R47, R17 ;  /* 0x00000011002f7202 */ /* 0x000fe20000000f00 */
[----:B------:R-:W-:Y:S02]  /*1650*/  IMAD.MOV.U32 R44, RZ, RZ, R5 ;  /* 0x000000ffff2c7224 */ /* 0x000fe400078e0005 */
[----:B------:R-:W-:Y:S02]  /*1660*/  IMAD.MOV.U32 R48, RZ, RZ, R25 ;  /* 0x000000ffff307224 */ /* 0x000fe400078e0019 */
[----:B------:R-:W-:Y:S02]  /*1670*/  IMAD.MOV.U32 R46, RZ, RZ, R6 ;  /* 0x000000ffff2e7224 */ /* 0x000fe400078e0006 */
[----:B------:R-:W-:Y:S01]  /*1680*/  IMAD.MOV.U32 R45, RZ, RZ, R39 ;  /* 0x000000ffff2d7224 */ /* 0x000fe200078e0027 */
[----:B------:R-:W-:Y:S06]  /*1690*/  BRA `(.L_x_20) ;  /* 0x0000000000247947 */ /* 0x000fec0003800000 */
.L_x_23:
[----:B------:R-:W-:Y:S01]  /*16a0*/  MOV R31, 0x7fffffff ;  /* 0x7fffffff001f7802 */ /* 0x000fe20000000f00 */
[----:B------:R-:W-:Y:S01]  /*16b0*/  IMAD.MOV.U32 R50, RZ, RZ, 0x7fffffff ;  /* 0x7fffffffff327424 */ /* 0x000fe200078e00ff */
[----:B------:R-:W-:Y:S01]  /*16c0*/  MOV R49, R35 ;  /* 0x0000002300317202 */ /* 0x000fe20000000f00 */
[----:B------:R-:W-:Y:S01]  /*16d0*/  IMAD.MOV.U32 R51, RZ, RZ, 0x7fffffff ;  /* 0x7fffffffff337424 */ /* 0x000fe200078e00ff */
[----:B------:R-:W-:Y:S01]  /*16e0*/  MOV R47, 0x7fffffff ;  /* 0x7fffffff002f7802 */ /* 0x000fe20000000f00 */
[----:B------:R-:W-:Y:S02]  /*16f0*/  IMAD.MOV.U32 R44, RZ, RZ, R37 ;  /* 0x000000ffff2c7224 */ /* 0x000fe400078e0025 */
[----:B------:R-:W-:Y:S02]  /*1700*/  IMAD.MOV.U32 R48, RZ, RZ, R36 ;  /* 0x000000ffff307224 */ /* 0x000fe400078e0024 */
[----:B------:R-:W-:Y:S02]  /*1710*/  IMAD.MOV.U32 R46, RZ, RZ, 0x7fffffff ;  /* 0x7fffffffff2e7424 */ /* 0x000fe400078e00ff */
[----:B------:R-:W-:-:S07]  /*1720*/  IMAD.MOV.U32 R45, RZ, RZ, 0x7fffffff ;  /* 0x7fffffffff2d7424 */ /* 0x000fce00078e00ff */
.L_x_20:
[----:B------:R-:W-:Y:S05]  /*1730*/  BSYNC.RECONVERGENT B0 ;  /* 0x0000000000007941 */ /* 0x000fea0003800200 */
.L_x_19:
[----:B------:R-:W2:Y:S01]  /*1740*/  LDG.E.CONSTANT R42, desc[UR10][R26.64] ;  /* 0x0000000a1a2a7981 */ /* 0x000ea2000c1e9900 */
[----:B------:R-:W0:Y:S01]  /*1750*/  LDC.64 R28, c[0x0][0x3b8] ;  /* 0x0000ee00ff1c7b82 */ /* 0x000e220000000a00 */
[----:B------:R-:W-:Y:S01]  /*1760*/  PLOP3.LUT P3, PT, PT, PT, PT, 0x8, 0x80 ;  /* 0x000000000080781c */ /* 0x000fe20003f6e170 */
[----:B------:R-:W-:Y:S06]  /*1770*/  BSSY.RECONVERGENT B0, `(.L_x_24) ;  /* 0x000006f000007945 */ /* 0x000fec0003800200 */
[----:B------:R-:W1:Y:S01]  /*1780*/  LDC R43, c[0x0][0x3a8] ;  /* 0x0000ea00ff2b7b82 */ /* 0x000e620000000800 */
[----:B0-----:R-:W-:-:S05]  /*1790*/  IMAD.WIDE R52, R41, 0x4, R28 ;  /* 0x0000000429347825 */ /* 0x001fca00078e021c */
[----:B------:R0:W-:Y:S01]  /*17a0*/  STG.E desc[UR10][R52.64], R31 ;  /* 0x0000001f34007986 */ /* 0x0001e2000c10190a */
[----:B-1----:R-:W-:-:S05]  /*17b0*/  IMAD.WIDE R28, R43, 0x4, R52 ;  /* 0x000000042b1c7825 */ /* 0x002fca00078e0234 */
[----:B------:R-:W-:Y:S01]  /*17c0*/  STG.E desc[UR10][R28.64], R50 ;  /* 0x000000321c007986 */ /* 0x000fe2000c10190a */
[----:B0-----:R-:W-:-:S05]  /*17d0*/  IMAD.WIDE R30, R43, 0x4, R28 ;  /* 0x000000042b1e7825 */ /* 0x001fca00078e021c */
[----:B------:R0:W-:Y:S01]  /*17e0*/  STG.E desc[UR10][R30.64], R51 ;  /* 0x000000331e007986 */ /* 0x0001e2000c10190a */
[----:B------:R-:W-:-:S05]  /*17f0*/  IMAD.WIDE R52, R43, 0x4, R30 ;  /* 0x000000042b347825 */ /* 0x000fca00078e021e */
[----:B------:R1:W-:Y:S01]  /*1800*/  STG.E desc[UR10][R52.64], R49 ;  /* 0x0000003134007986 */ /* 0x0003e2000c10190a */
[----:B0-----:R-:W-:-:S05]  /*1810*/  IMAD.WIDE R50, R43, 0x4, R52 ;  /* 0x000000042b327825 */ /* 0x001fca00078e0234 */
[----:B------:R0:W-:Y:S01]  /*1820*/  STG.E desc[UR10][R50.64], R44 ;  /* 0x0000002c32007986 */ /* 0x0001e2000c10190a */
[----:B------:R-:W-:Y:S01]  /*1830*/  IMAD.WIDE R30, R43, 0x4, R50 ;  /* 0x000000042b1e7825 */ /* 0x000fe200078e0232 */
[----:B-1----:R-:W-:-:S04]  /*1840*/  MOV R49, 0x7fffffff ;  /* 0x7fffffff00317802 */ /* 0x002fc80000000f00 */
[----:B------:R1:W-:Y:S01]  /*1850*/  STG.E desc[UR10][R30.64], R48 ;  /* 0x000000301e007986 */ /* 0x0003e2000c10190a */
[----:B------:R-:W-:-:S05]  /*1860*/  IMAD.WIDE R28, R43, 0x4, R30 ;  /* 0x000000042b1c7825 */ /* 0x000fca00078e021e */
[----:B------:R3:W-:Y:S01]  /*1870*/  STG.E desc[UR10][R28.64], R47 ;  /* 0x0000002f1c007986 */ /* 0x0007e2000c10190a */
[----:B------:R-:W-:Y:S01]  /*1880*/  IMAD.WIDE R52, R43, 0x4, R28 ;  /* 0x000000042b347825 */ /* 0x000fe200078e021c */
[----:B0-----:R-:W-:Y:S02]  /*1890*/  MOV R44, 0x7fffffff ;  /* 0x7fffffff002c7802 */ /* 0x001fe40000000f00 */
[----:B------:R-:W-:Y:S01]  /*18a0*/  MOV R50, 0x7fffffff ;  /* 0x7fffffff00327802 */ /* 0x000fe20000000f00 */
[----:B------:R-:W-:Y:S01]  /*18b0*/  IMAD.MOV.U32 R51, RZ, RZ, 0x7fffffff ;  /* 0x7fffffffff337424 */ /* 0x000fe200078e00ff */
[----:B------:R0:W-:Y:S01]  /*18c0*/  STG.E desc[UR10][R52.64], R46 ;  /* 0x0000002e34007986 */ /* 0x0001e2000c10190a */
[----:B-1----:R-:W-:Y:S02]  /*18d0*/  IMAD.MOV.U32 R30, RZ, RZ, 0x7fffffff ;  /* 0x7fffffffff1e7424 */ /* 0x002fe400078e00ff */
[----:B------:R-:W-:Y:S02]  /*18e0*/  IMAD.MOV.U32 R31, RZ, RZ, 0x7fffffff ;  /* 0x7fffffffff1f7424 */ /* 0x000fe400078e00ff */
[----:B------:R-:W-:-:S02]  /*18f0*/  IMAD.MOV.U32 R48, RZ, RZ, 0x7fffffff ;  /* 0x7fffffffff307424 */ /* 0x000fc400078e00ff */
[----:B---3--:R-:W-:-:S04]  /*1900*/  IMAD.WIDE R28, R43, 0x4, R52 ;  /* 0x000000042b1c7825 */ /* 0x008fc800078e0234 */
[----:B------:R-:W-:Y:S01]  /*1910*/  IMAD.MOV.U32 R47, RZ, RZ, 0x7fffffff ;  /* 0x7fffffffff2f7424 */ /* 0x000fe200078e00ff */
[----:B------:R1:W-:Y:S01]  /*1920*/  STG.E desc[UR10][R28.64], R45 ;  /* 0x0000002d1c007986 */ /* 0x0003e2000c10190a */
[----:B0-----:R-:W-:Y:S01]  /*1930*/  IMAD.MOV.U32 R46, RZ, RZ, 0x7fffffff ;  /* 0x7fffffffff2e7424 */ /* 0x001fe200078e00ff */
[----:B--2---:R-:W-:-:S04]  /*1940*/  @P0 ISETP.NE.AND P1, PT, R42, 0x4, PT ;  /* 0x000000042a00080c */ /* 0x004fc80003f25270 */
[----:B------:R-:W-:-:S04]  /*1950*/  @P0 ISETP.NE.AND P1, PT, R42, 0x2, P1 ;  /* 0x000000022a00080c */ /* 0x000fc80000f25270 */
[----:B------:R-:W-:-:S13]  /*1960*/  @P0 FSETP.NUM.OR P3, PT, R4, R4, P1 ;  /* 0x000000040400020b */ /* 0x000fda0000f67400 */
[----:B-1----:R-:W-:Y:S05]  /*1970*/  @!P3 BRA `(.L_x_25) ;  /* 0x000000040038b947 */ /* 0x002fea0003800000 */
        /* <DEDUP_REMOVED lines=25> */
.L_x_27:
        /* <DEDUP_REMOVED lines=10> */
.L_x_26:
        /* <DEDUP_REMOVED lines=34> */
.L_x_28:
        /* <DEDUP_REMOVED lines=9> */
.L_x_25:
[----:B------:R-:W-:Y:S05]  /*1e60*/  BSYNC.RECONVERGENT B0 ;  /* 0x0000000000007941 */ /* 0x000fea0003800200 */
.L_x_24:
[C---:B------:R-:W-:Y:S01]  /*1e70*/  IMAD.WIDE R28, R43.reuse, 0x4, R28 ;  /* 0x000000042b1c7825 */ /* 0x040fe200078e021c */
[----:B------:R-:W-:Y:S02]  /*1e80*/  IADD3 R40, PT, PT, R40, 0x2, RZ ;  /* 0x0000000228287810 */ /* 0x000fe40007ffe0ff */
[----:B------:R-:W-:Y:S01]  /*1e90*/  IADD3 R26, P3, PT, R26, 0x8, RZ ;  /* 0x000000081a1a7810 */ /* 0x000fe20007f7e0ff */
[C---:B------:R-:W-:Y:S01]  /*1ea0*/  IMAD R41, R43.reuse, 0x12, R41 ;  /* 0x000000122b297824 */ /* 0x040fe200078e0229 */
[----:B------:R0:W-:Y:S01]  /*1eb0*/  STG.E desc[UR10][R28.64], R44 ;  /* 0x0000002c1c007986 */ /* 0x0001e2000c10190a */
[----:B------:R-:W-:Y:S01]  /*1ec0*/  IMAD.WIDE R52, R43, 0x4, R28 ;  /* 0x000000042b347825 */ /* 0x000fe200078e021c */
[----:B------:R-:W-:-:S03]  /*1ed0*/  ISETP.NE.AND P1, PT, R40, RZ, PT ;  /* 0x000000ff2800720c */ /* 0x000fc60003f25270 */
[----:B------:R-:W-:Y:S01]  /*1ee0*/  IMAD.X R27, RZ, RZ, R27, P3 ;  /* 0x000000ffff1b7224 */ /* 0x000fe200018e061b */
[----:B------:R-:W-:Y:S01]  /*1ef0*/  STG.E desc[UR10][R52.64], R30 ;  /* 0x0000001e34007986 */ /* 0x000fe2000c10190a */
[----:B0-----:R-:W-:-:S05]  /*1f00*/  IMAD.WIDE R44, R43, 0x4, R52 ;  /* 0x000000042b2c7825 */ /* 0x001fca00078e0234 */
[----:B------:R0:W-:Y:S02]  /*1f10*/  STG.E desc[UR10][R44.64], R31 ;  /* 0x0000001f2c007986 */ /* 0x0001e4000c10190a */
[----:B0-----:R-:W-:-:S05]  /*1f20*/  IMAD.WIDE R30, R43, 0x4, R44 ;  /* 0x000000042b1e7825 */ /* 0x001fca00078e022c */
[----:B------:R-:W-:Y:S01]  /*1f30*/  STG.E desc[UR10][R30.64], R49 ;  /* 0x000000311e007986 */ /* 0x000fe2000c10190a */
[----:B------:R-:W-:-:S05]  /*1f40*/  IMAD.WIDE R28, R43, 0x4, R30 ;  /* 0x000000042b1c7825 */ /* 0x000fca00078e021e */
[----:B------:R0:W-:Y:S01]  /*1f50*/  STG.E desc[UR10][R28.64], R51 ;  /* 0x000000331c007986 */ /* 0x0001e2000c10190a */
[----:B------:R-:W-:-:S05]  /*1f60*/  IMAD.WIDE R44, R43, 0x4, R28 ;  /* 0x000000042b2c7825 */ /* 0x000fca00078e021c */
[----:B------:R1:W-:Y:S01]  /*1f70*/  STG.E desc[UR10][R44.64], R47 ;  /* 0x0000002f2c007986 */ /* 0x0003e2000c10190a */
[----:B------:R-:W-:-:S05]  /*1f80*/  IMAD.WIDE R52, R43, 0x4, R44 ;  /* 0x000000042b347825 */ /* 0x000fca00078e022c */
[----:B------:R1:W-:Y:S01]  /*1f90*/  STG.E desc[UR10][R52.64], R50 ;  /* 0x0000003234007986 */ /* 0x0003e2000c10190a */
[----:B0-----:R-:W-:-:S05]  /*1fa0*/  IMAD.WIDE R28, R43, 0x4, R52 ;  /* 0x000000042b1c7825 */ /* 0x001fca00078e0234 */
[----:B------:R1:W-:Y:S01]  /*1fb0*/  STG.E desc[UR10][R28.64], R48 ;  /* 0x000000301c007986 */ /* 0x0003e2000c10190a */
[----:B------:R-:W-:-:S05]  /*1fc0*/  IMAD.WIDE R30, R43, 0x4, R28 ;  /* 0x000000042b1e7825 */ /* 0x000fca00078e021c */
[----:B------:R1:W-:Y:S01]  /*1fd0*/  STG.E desc[UR10][R30.64], R46 ;  /* 0x0000002e1e007986 */ /* 0x0003e2000c10190a */
[----:B------:R-:W-:Y:S05]  /*1fe0*/  @P1 BRA `(.L_x_29) ;  /* 0xfffffff000581947 */ /* 0x000fea000383ffff */
[----:B-1----:R-:W-:-:S07]  /*1ff0*/  IMAD.MOV.U32 R29, RZ, RZ, R0 ;  /* 0x000000ffff1d7224 */ /* 0x002fce00078e0000 */
.L_x_18:
[----:B------:R-:W0:Y:S02]  /*2000*/  LDCU UR5, c[0x0][0x3b0] ;  /* 0x00007600ff0577ac */ /* 0x000e240008000800 */
[----:B0-----:R-:W-:-:S09]  /*2010*/  ULOP3.LUT UP0, URZ, UR5, 0x1, URZ, 0xc0, !UPT ;  /* 0x0000000105ff7892 */ /* 0x001fd2000f80c0ff */
[----:B------:R-:W-:Y:S05]  /*2020*/  BRA.U !UP0, `(.L_x_30) ;  /* 0x0000000508dc7547 */ /* 0x000fea000b800000 */
[----:B------:R-:W0:Y:S02]  /*2030*/  LDC.64 R26, c[0x0][0x3a0] ;  /* 0x0000e800ff1a7b82 */ /* 0x000e240000000a00 */
[----:B0-----:R-:W-:-:S05]  /*2040*/  IMAD.WIDE.U32 R26, R29, 0x4, R26 ;  /* 0x000000041d1a7825 */ /* 0x001fca00078e001a */
[----:B------:R0:W2:Y:S01]  /*2050*/  LDG.E.CONSTANT R42, desc[UR10][R26.64] ;  /* 0x0000000a1a2a7981 */ /* 0x0000a2000c1e9900 */
[----:B------:R-:W-:Y:S01]  /*2060*/  PLOP3.LUT P3, PT, PT, PT, PT, 0x8, 0x80 ;  /* 0x000000000080781c */ /* 0x000fe20003f6e170 */
[----:B------:R-:W-:Y:S01]  /*2070*/  BSSY.RECONVERGENT B0, `(.L_x_31) ;  /* 0x000005d000007945 */ /* 0x000fe20003800200 */
[----:B------:R-:W-:Y:S01]  /*2080*/  IMAD R43, R29, UR8, RZ ;  /* 0x000000081d2b7c24 */ /* 0x000fe2000f8e02ff */
[----:B------:R-:W-:Y:S01]  /*2090*/  MOV R28, 0x7fffffff ;  /* 0x7fffffff001c7802 */ /* 0x000fe20000000f00 */
[----:B------:R-:W-:Y:S01]  /*20a0*/  IMAD.MOV.U32 R41, RZ, RZ, 0x7fffffff ;  /* 0x7fffffffff297424 */ /* 0x000fe200078e00ff */
[----:B------:R-:W-:Y:S01]  /*20b0*/  MOV R31, 0x7fffffff ;  /* 0x7fffffff001f7802 */ /* 0x000fe20000000f00 */
[----:B------:R-:W-:Y:S01]  /*20c0*/  IMAD.MOV.U32 R40, RZ, RZ, 0x7fffffff ;  /* 0x7fffffffff287424 */ /* 0x000fe200078e00ff */
[----:B------:R-:W-:Y:S01]  /*20d0*/  MOV R29, 0x7fffffff ;  /* 0x7fffffff001d7802 */ /* 0x000fe20000000f00 */
[----:B------:R-:W-:Y:S01]  /*20e0*/  IMAD.MOV.U32 R30, RZ, RZ, 0x7fffffff ;  /* 0x7fffffffff1e7424 */ /* 0x000fe200078e00ff */
[----:B0-----:R-:W-:Y:S01]  /*20f0*/  MOV R26, 0x7fffffff ;  /* 0x7fffffff001a7802 */ /* 0x001fe20000000f00 */
[----:B------:R-:W-:Y:S01]  /*2100*/  IMAD.MOV.U32 R27, RZ, RZ, 0x7fffffff ;  /* 0x7fffffffff1b7424 */ /* 0x000fe200078e00ff */
[----:B--2---:R-:W-:-:S04]  /*2110*/  @P0 ISETP.NE.AND P1, PT, R42, 0x4, PT ;  /* 0x000000042a00080c */ /* 0x004fc80003f25270 */
[----:B------:R-:W-:-:S04]  /*2120*/  @P0 ISETP.NE.AND P1, PT, R42, 0x2, P1 ;  /* 0x000000022a00080c */ /* 0x000fc80000f25270 */
[----:B------:R-:W-:Y:S01]  /*2130*/  @P0 FSETP.NUM.OR P3, PT, R4, R4, P1 ;  /* 0x000000040400020b */ /* 0x000fe20000f67400 */
[----:B------:R-:W-:-:S12]  /*2140*/  IMAD.MOV.U32 R4, RZ, RZ, 0x7fffffff ;  /* 0x7fffffffff047424 */ /* 0x000fd800078e00ff */
        /* <DEDUP_REMOVED lines=12> */
[----:B------:R-:W-:Y:S01]  /*2210*/  IMAD.MOV.U32 R26, RZ, RZ, 0x7fffffff ;  /* 0x7fffffffff1a7424 */ /* 0x000fe200078e00ff */
[----:B------:R-:W-:Y:S02]  /*2220*/  MOV R27, 0x7fffffff ;  /* 0x7fffffff001b7802 */ /* 0x000fe40000000f00 */
[----:B------:R-:W-:-:S03]  /*2230*/  MOV R4, 0x7fffffff ;  /* 0x7fffffff00047802 */ /* 0x000fc60000000f00 */
[----:B------:R-:W-:Y:S05]  /*2240*/  @P0 BRA `(.L_x_32) ;  /* 0x0000000000fc0947 */ /* 0x000fea0003800000 */
[----:B------:R-:W-:Y:S01]  /*2250*/  IMAD.MOV.U32 R41, RZ, RZ, R20 ;  /* 0x000000ffff297224 */ /* 0x000fe200078e0014 */
[----:B------:R-:W-:Y:S01]  /*2260*/  MOV R40, R19 ;  /* 0x0000001300287202 */ /* 0x000fe20000000f00 */
[----:B------:R-:W-:Y:S01]  /*2270*/  IMAD.MOV.U32 R31, RZ, RZ, R18 ;  /* 0x000000ffff1f7224 */ /* 0x000fe200078e0012 */
[----:B------:R-:W-:Y:S01]  /*2280*/  MOV R30, R14 ;  /* 0x0000000e001e7202 */ /* 0x000fe20000000f00 */
[----:B------:R-:W-:Y:S01]  /*2290*/  IMAD.MOV.U32 R29, RZ, RZ, R21 ;  /* 0x000000ffff1d7224 */ /* 0x000fe200078e0015 */
[----:B------:R-:W-:Y:S01]  /*22a0*/  MOV R27, R22 ;  /* 0x00000016001b7202 */ /* 0x000fe20000000f00 */
[----:B------:R-:W-:Y:S01]  /*22b0*/  IMAD.MOV.U32 R26, RZ, RZ, R23 ;  /* 0x000000ffff1a7224 */ /* 0x000fe200078e0017 */
[----:B------:R-:W-:Y:S01]  /*22c0*/  MOV R28, 0x7fffffff ;  /* 0x7fffffff001c7802 */ /* 0x000fe20000000f00 */
[----:B------:R-:W-:Y:S01]  /*22d0*/  IMAD.MOV.U32 R4, RZ, RZ, 0x7fffffff ;  /* 0x7fffffffff047424 */ /* 0x000fe200078e00ff */
[----:B------:R-:W-:Y:S06]  /*22e0*/  BRA `(.L_x_32) ;  /* 0x0000000000d47947 */ /* 0x000fec0003800000 */
.L_x_34:
[----:B------:R-:W-:Y:S01]  /*22f0*/  MOV R40, R20 ;  /* 0x0000001400287202 */ /* 0x000fe20000000f00 */
[----:B------:R-:W-:Y:S01]  /*2300*/  IMAD.MOV.U32 R31, RZ, RZ, R32 ;  /* 0x000000ffff1f7224 */ /* 0x000fe200078e0020 */
[----:B------:R-:W-:Y:S01]  /*2310*/  MOV R30, R14 ;  /* 0x0000000e001e7202 */ /* 0x000fe20000000f00 */
[----:B------:R-:W-:Y:S01]  /*2320*/  IMAD.MOV.U32 R29, RZ, RZ, R33 ;  /* 0x000000ffff1d7224 */ /* 0x000fe200078e0021 */
[----:B------:R-:W-:Y:S01]  /*2330*/  MOV R27, R23 ;  /* 0x00000017001b7202 */ /* 0x000fe20000000f00 */
[----:B------:R-:W-:Y:S01]  /*2340*/  IMAD.MOV.U32 R28, RZ, RZ, 0x7fffffff ;  /* 0x7fffffffff1c7424 */ /* 0x000fe200078e00ff */
[----:B------:R-:W-:Y:S01]  /*2350*/  MOV R41, 0x7fffffff ;  /* 0x7fffffff00297802 */ /* 0x000fe20000000f00 */
[----:B------:R-:W-:Y:S01]  /*2360*/  IMAD.MOV.U32 R26, RZ, RZ, 0x7fffffff ;  /* 0x7fffffffff1a7424 */ /* 0x000fe200078e00ff */
[----:B------:R-:W-:Y:S01]  /*2370*/  MOV R4, 0x7fffffff ;  /* 0x7fffffff00047802 */ /* 0x000fe20000000f00 */
[----:B------:R-:W-:Y:S06]  /*2380*/  BRA `(.L_x_32) ;  /* 0x0000000000ac7947 */ /* 0x000fec0003800000 */
.L_x_33:
        /* <DEDUP_REMOVED lines=9> */
[----:B------:R-:W-:Y:S01]  /*2420*/  IMAD.MOV.U32 R27, RZ, RZ, R12 ;  /* 0x000000ffff1b7224 */ /* 0x000fe200078e000c */
[----:B------:R-:W-:Y:S01]  /*2430*/  MOV R26, R13 ;  /* 0x0000000d001a7202 */ /* 0x000fe20000000f00 */
[----:B------:R-:W-:-:S04]  /*2440*/  IMAD.MOV.U32 R4, RZ, RZ, R15 ;  /* 0x000000ffff047224 */ /* 0x000fc800078e000f */
        /* <DEDUP_REMOVED lines=20> */
[----:B------:R-:W-:Y:S01]  /*2590*/  IMAD.MOV.U32 R4, RZ, RZ, R39 ;  /* 0x000000ffff047224 */ /* 0x000fe200078e0027 */
[----:B------:R-:W-:Y:S06]  /*25a0*/  BRA `(.L_x_32) ;  /* 0x0000000000247947 */ /* 0x000fec0003800000 */
.L_x_35:
[----:B------:R-:W-:Y:S01]  /*25b0*/  MOV R31, R35 ;  /* 0x00000023001f7202 */ /* 0x000fe20000000f00 */
[----:B------:R-:W-:Y:S01]  /*25c0*/  IMAD.MOV.U32 R30, RZ, RZ, R37 ;  /* 0x000000ffff1e7224 */ /* 0x000fe200078e0025 */
[----:B------:R-:W-:Y:S01]  /*25d0*/  MOV R29, R36 ;  /* 0x00000024001d7202 */ /* 0x000fe20000000f00 */
[----:B------:R-:W-:Y:S01]  /*25e0*/  IMAD.MOV.U32 R28, RZ, RZ, 0x7fffffff ;  /* 0x7fffffffff1c7424 */ /* 0x000fe200078e00ff */
[----:B------:R-:W-:Y:S01]  /*25f0*/  MOV R41, 0x7fffffff ;  /* 0x7fffffff00297802 */ /* 0x000fe20000000f00 */
[----:B------:R-:W-:Y:S01]  /*2600*/  IMAD.MOV.U32 R40, RZ, RZ, 0x7fffffff ;  /* 0x7fffffffff287424 */ /* 0x000fe200078e00ff */
[----:B------:R-:W-:Y:S01]  /*2610*/  MOV R27, 0x7fffffff ;  /* 0x7fffffff001b7802 */ /* 0x000fe20000000f00 */
[----:B------:R-:W-:Y:S01]  /*2620*/  IMAD.MOV.U32 R26, RZ, RZ, 0x7fffffff ;  /* 0x7fffffffff1a7424 */ /* 0x000fe200078e00ff */
[----:B------:R-:W-:-:S07]  /*2630*/  MOV R4, 0x7fffffff ;  /* 0x7fffffff00047802 */ /* 0x000fce0000000f00 */
.L_x_32:
[----:B------:R-:W-:Y:S05]  /*2640*/  BSYNC.RECONVERGENT B0 ;  /* 0x0000000000007941 */ /* 0x000fea0003800200 */
.L_x_31:
[----:B------:R-:W0:Y:S01]  /*2650*/  LDC.64 R6, c[0x0][0x3b8] ;  /* 0x0000ee00ff067b82 */ /* 0x000e220000000a00 */
[----:B------:R-:W-:-:S07]  /*2660*/  IMAD.IADD R5, R43, 0x1, R2 ;  /* 0x000000012b057824 */ /* 0x000fce00078e0202 */
[----:B------:R-:W1:Y:S01]  /*2670*/  LDC R23, c[0x0][0x3a8] ;  /* 0x0000ea00ff177b82 */ /* 0x000e620000000800 */
[----:B0-----:R-:W-:-:S05]  /*2680*/  IMAD.WIDE R6, R5, 0x4, R6 ;  /* 0x0000000405067825 */ /* 0x001fca00078e0206 */
[----:B------:R0:W-:Y:S01]  /*2690*/  STG.E desc[UR10][R6.64], R28 ;  /* 0x0000001c06007986 */ /* 0x0001e2000c10190a */
[----:B-1----:R-:W-:-:S05]  /*26a0*/  IMAD.WIDE R8, R23, 0x4, R6 ;  /* 0x0000000417087825 */ /* 0x002fca00078e0206 */
[----:B------:R0:W-:Y:S01]  /*26b0*/  STG.E desc[UR10][R8.64], R41 ;  /* 0x0000002908007986 */ /* 0x0001e2000c10190a */
[----:B------:R-:W-:-:S05]  /*26c0*/  IMAD.WIDE R10, R23, 0x4, R8 ;  /* 0x00000004170a7825 */ /* 0x000fca00078e0208 */
        /* <DEDUP_REMOVED lines=12> */
[----:B------:R0:W-:Y:S02]  /*2790*/  STG.E desc[UR10][R22.64], R4 ;  /* 0x0000000416007986 */ /* 0x0001e4000c10190a */
.L_x_30:
[----:B------:R-:W1:Y:S01]  /*27a0*/  LDCU UR5, c[0x0][0x3a8] ;  /* 0x00007500ff0577ac */ /* 0x000e620008000800 */
[----:B------:R-:W-:-:S04]  /*27b0*/  IADD3 R2, PT, PT, R2, UR4, RZ ;  /* 0x0000000402027c10 */ /* 0x000fc8000fffe0ff */
[----:B-1----:R-:W-:-:S13]  /*27c0*/  ISETP.GE.AND P0, PT, R2, UR5, PT ;  /* 0x0000000502007c0c */ /* 0x002fda000bf06270 */
[----:B------:R-:W-:Y:S05]  /*27d0*/  @!P0 BRA `(.L_x_36) ;  /* 0xffffffe400288947 */ /* 0x000fea000383ffff */
[----:B------:R-:W-:Y:S05]  /*27e0*/  EXIT ;  /* 0x000000000000794d */ /* 0x000fea0003800000 */
.L_x_37:
        /* <DEDUP_REMOVED lines=9> */
.L_x_57:


//--------------------- .nv.shared.reserved.0     --------------------------
	.section	.nv.shared.reserved.0,"aw",@nobits
	.weak		__nv_reservedSMEM_offset_0_alias
	.size		__nv_reservedSMEM_offset_0_alias, 0, 64
	.other		__nv_reservedSMEM_offset_0_alias,@"STO_CUDA_RESERVED_SHARED STV_DEFAULT"
__nv_reservedSMEM_offset_0_alias:
	.zero		0
	.zero		64


//--------------------- .nv.shared.pivot_batch_f32 --------------------------
	.section	.nv.shared.pivot_batch_f32,"aw",@nobits
	.sectionflags	@""
.nv.shared.pivot_batch_f32:
	.zero		1025


//--------------------- .nv.constant0.pivot_many_series_one_param_time_major_f32 --------------------------
	.section	.nv.constant0.pivot_many_series_one_param_time_major_f32,"a",@progbits
	.sectionflags	@""
	.align	4
.nv.constant0.pivot_many_series_one_param_time_major_f32:
	.zero		960


//--------------------- .nv.constant0.pivot_batch_f32 --------------------------
	.section	.nv.constant0.pivot_batch_f32,"a",@progbits
	.sectionflags	@""
	.align	4
.nv.constant0.pivot_batch_f32:
	.zero		960


//--------------------- SYMBOLS --------------------------

	.type		.nv.reservedSmem.offset0,@object
	.size		.nv.reservedSmem.offset0,0x4
	.type		.nv.reservedSmem.cap,@object
	.size		.nv.reservedSmem.cap,0x4
